//
// Generated by NVIDIA NVVM Compiler
//
// Compiler Build ID: CL-36424714
// Cuda compilation tools, release 13.0, V13.0.88
// Based on NVVM 20.0.0
//

.version 9.0
.target sm_100
.address_size 64

	// .globl	_Z13forwardKernelPdS_jjjjj
.const .align 8 .f64 rate = 0d3FE6666666666666;
.const .align 8 .f64 momentum = 0d3FD3333333333333;

.visible .entry _Z13forwardKernelPdS_jjjjj(
	.param .u64 .ptr .align 1 _Z13forwardKernelPdS_jjjjj_param_0,
	.param .u64 .ptr .align 1 _Z13forwardKernelPdS_jjjjj_param_1,
	.param .u32 _Z13forwardKernelPdS_jjjjj_param_2,
	.param .u32 _Z13forwardKernelPdS_jjjjj_param_3,
	.param .u32 _Z13forwardKernelPdS_jjjjj_param_4,
	.param .u32 _Z13forwardKernelPdS_jjjjj_param_5,
	.param .u32 _Z13forwardKernelPdS_jjjjj_param_6
)
{
	.reg .pred 	%p<16>;
	.reg .b32 	%r<114>;
	.reg .b32 	%f<3>;
	.reg .b64 	%rd<67>;
	.reg .b64 	%fd<96>;

	ld.param.u64 	%rd3, [_Z13forwardKernelPdS_jjjjj_param_0];
	ld.param.u64 	%rd4, [_Z13forwardKernelPdS_jjjjj_param_1];
	ld.param.u32 	%r51, [_Z13forwardKernelPdS_jjjjj_param_2];
	ld.param.u32 	%r52, [_Z13forwardKernelPdS_jjjjj_param_3];
	ld.param.u32 	%r53, [_Z13forwardKernelPdS_jjjjj_param_4];
	ld.param.u32 	%r54, [_Z13forwardKernelPdS_jjjjj_param_5];
	ld.param.u32 	%r55, [_Z13forwardKernelPdS_jjjjj_param_6];
	cvta.to.global.u64 	%rd1, %rd4;
	cvta.to.global.u64 	%rd2, %rd3;
	mov.u32 	%r1, %tid.x;
	add.s32 	%r56, %r54, 1;
	setp.eq.s32 	%p1, %r51, %r56;
	selp.b32 	%r2, %r53, %r55, %p1;
	add.s32 	%r57, %r51, -1;
	mul.lo.s32 	%r58, %r55, %r57;
	add.s32 	%r3, %r58, %r52;
	setp.eq.s32 	%p2, %r51, 1;
	selp.b32 	%r4, %r52, %r55, %p2;
	sub.s32 	%r5, %r3, %r4;
	setp.eq.s32 	%p3, %r54, 1;
	mul.lo.s32 	%r59, %r55, %r52;
	selp.b32 	%r6, 0, %r59, %p3;
	mul.lo.s32 	%r7, %r58, %r55;
	setp.eq.s32 	%p4, %r4, 0;
	mov.f64 	%fd94, 0d0000000000000000;
	@%p4 bra 	$L__BB0_12;
	add.s32 	%r61, %r7, %r1;
	add.s32 	%r8, %r61, %r6;
	and.b32  	%r9, %r4, 7;
	setp.lt.u32 	%p5, %r4, 8;
	mov.f64 	%fd94, 0d0000000000000000;
	mov.b32 	%r112, 0;
	@%p5 bra 	$L__BB0_4;
	and.b32  	%r112, %r4, -8;
	neg.s32 	%r110, %r112;
	add.s32 	%r62, %r6, %r1;
	add.s32 	%r102, %r62, %r7;
	add.s32 	%r109, %r102, %r2;
	shl.b32 	%r13, %r2, 3;
	shl.b32 	%r63, %r2, 1;
	add.s32 	%r108, %r102, %r63;
	mad.lo.s32 	%r107, %r2, 3, %r102;
	shl.b32 	%r64, %r2, 2;
	add.s32 	%r106, %r102, %r64;
	mad.lo.s32 	%r105, %r2, 5, %r102;
	mad.lo.s32 	%r104, %r2, 6, %r102;
	mad.lo.s32 	%r103, %r2, 7, %r102;
	add.s32 	%r101, %r5, 3;
	mov.f64 	%fd94, 0d0000000000000000;
$L__BB0_3:
	.pragma "nounroll";
	add.s32 	%r66, %r101, -3;
	mul.wide.u32 	%rd5, %r66, 8;
	add.s64 	%rd6, %rd2, %rd5;
	ld.global.f64 	%fd21, [%rd6];
	mul.wide.u32 	%rd7, %r102, 8;
	add.s64 	%rd8, %rd1, %rd7;
	ld.global.f64 	%fd22, [%rd8];
	fma.rn.f64 	%fd23, %fd21, %fd22, %fd94;
	add.s32 	%r67, %r101, -2;
	mul.wide.u32 	%rd9, %r67, 8;
	add.s64 	%rd10, %rd2, %rd9;
	ld.global.f64 	%fd24, [%rd10];
	mul.wide.u32 	%rd11, %r109, 8;
	add.s64 	%rd12, %rd1, %rd11;
	ld.global.f64 	%fd25, [%rd12];
	fma.rn.f64 	%fd26, %fd24, %fd25, %fd23;
	add.s32 	%r68, %r101, -1;
	mul.wide.u32 	%rd13, %r68, 8;
	add.s64 	%rd14, %rd2, %rd13;
	ld.global.f64 	%fd27, [%rd14];
	mul.wide.u32 	%rd15, %r108, 8;
	add.s64 	%rd16, %rd1, %rd15;
	ld.global.f64 	%fd28, [%rd16];
	fma.rn.f64 	%fd29, %fd27, %fd28, %fd26;
	add.s32 	%r69, %r101, 4;
	mul.wide.u32 	%rd17, %r101, 8;
	add.s64 	%rd18, %rd2, %rd17;
	ld.global.f64 	%fd30, [%rd18];
	mul.wide.u32 	%rd19, %r107, 8;
	add.s64 	%rd20, %rd1, %rd19;
	ld.global.f64 	%fd31, [%rd20];
	fma.rn.f64 	%fd32, %fd30, %fd31, %fd29;
	add.s32 	%r70, %r101, 1;
	mul.wide.u32 	%rd21, %r70, 8;
	add.s64 	%rd22, %rd2, %rd21;
	ld.global.f64 	%fd33, [%rd22];
	mul.wide.u32 	%rd23, %r106, 8;
	add.s64 	%rd24, %rd1, %rd23;
	ld.global.f64 	%fd34, [%rd24];
	fma.rn.f64 	%fd35, %fd33, %fd34, %fd32;
	add.s32 	%r71, %r101, 2;
	mul.wide.u32 	%rd25, %r71, 8;
	add.s64 	%rd26, %rd2, %rd25;
	ld.global.f64 	%fd36, [%rd26];
	mul.wide.u32 	%rd27, %r105, 8;
	add.s64 	%rd28, %rd1, %rd27;
	ld.global.f64 	%fd37, [%rd28];
	fma.rn.f64 	%fd38, %fd36, %fd37, %fd35;
	add.s32 	%r72, %r101, 3;
	mul.wide.u32 	%rd29, %r72, 8;
	add.s64 	%rd30, %rd2, %rd29;
	ld.global.f64 	%fd39, [%rd30];
	mul.wide.u32 	%rd31, %r104, 8;
	add.s64 	%rd32, %rd1, %rd31;
	ld.global.f64 	%fd40, [%rd32];
	fma.rn.f64 	%fd41, %fd39, %fd40, %fd38;
	mul.wide.u32 	%rd33, %r69, 8;
	add.s64 	%rd34, %rd2, %rd33;
	ld.global.f64 	%fd42, [%rd34];
	mul.wide.u32 	%rd35, %r103, 8;
	add.s64 	%rd36, %rd1, %rd35;
	ld.global.f64 	%fd43, [%rd36];
	fma.rn.f64 	%fd94, %fd42, %fd43, %fd41;
	add.s32 	%r110, %r110, 8;
	add.s32 	%r109, %r109, %r13;
	add.s32 	%r108, %r108, %r13;
	add.s32 	%r107, %r107, %r13;
	add.s32 	%r106, %r106, %r13;
	add.s32 	%r105, %r105, %r13;
	add.s32 	%r104, %r104, %r13;
	add.s32 	%r103, %r103, %r13;
	add.s32 	%r102, %r102, %r13;
	add.s32 	%r101, %r101, 8;
	setp.ne.s32 	%p6, %r110, 0;
	@%p6 bra 	$L__BB0_3;
$L__BB0_4:
	setp.eq.s32 	%p7, %r9, 0;
	@%p7 bra 	$L__BB0_12;
	and.b32  	%r43, %r4, 3;
	setp.lt.u32 	%p8, %r9, 4;
	@%p8 bra 	$L__BB0_7;
	add.s32 	%r73, %r5, %r112;
	mul.wide.u32 	%rd37, %r73, 8;
	add.s64 	%rd38, %rd2, %rd37;
	ld.global.f64 	%fd45, [%rd38];
	mad.lo.s32 	%r74, %r112, %r2, %r8;
	mul.wide.u32 	%rd39, %r74, 8;
	add.s64 	%rd40, %rd1, %rd39;
	ld.global.f64 	%fd46, [%rd40];
	fma.rn.f64 	%fd47, %fd45, %fd46, %fd94;
	add.s32 	%r75, %r73, 1;
	mul.wide.u32 	%rd41, %r75, 8;
	add.s64 	%rd42, %rd2, %rd41;
	ld.global.f64 	%fd48, [%rd42];
	add.s32 	%r76, %r74, %r2;
	mul.wide.u32 	%rd43, %r76, 8;
	add.s64 	%rd44, %rd1, %rd43;
	ld.global.f64 	%fd49, [%rd44];
	fma.rn.f64 	%fd50, %fd48, %fd49, %fd47;
	add.s32 	%r77, %r73, 2;
	mul.wide.u32 	%rd45, %r77, 8;
	add.s64 	%rd46, %rd2, %rd45;
	ld.global.f64 	%fd51, [%rd46];
	add.s32 	%r78, %r76, %r2;
	mul.wide.u32 	%rd47, %r78, 8;
	add.s64 	%rd48, %rd1, %rd47;
	ld.global.f64 	%fd52, [%rd48];
	fma.rn.f64 	%fd53, %fd51, %fd52, %fd50;
	add.s32 	%r79, %r73, 3;
	mul.wide.u32 	%rd49, %r79, 8;
	add.s64 	%rd50, %rd2, %rd49;
	ld.global.f64 	%fd54, [%rd50];
	add.s32 	%r80, %r78, %r2;
	mul.wide.u32 	%rd51, %r80, 8;
	add.s64 	%rd52, %rd1, %rd51;
	ld.global.f64 	%fd55, [%rd52];
	fma.rn.f64 	%fd94, %fd54, %fd55, %fd53;
	add.s32 	%r112, %r112, 4;
$L__BB0_7:
	setp.eq.s32 	%p9, %r43, 0;
	@%p9 bra 	$L__BB0_12;
	setp.eq.s32 	%p10, %r43, 1;
	@%p10 bra 	$L__BB0_10;
	add.s32 	%r81, %r5, %r112;
	mul.wide.u32 	%rd53, %r81, 8;
	add.s64 	%rd54, %rd2, %rd53;
	ld.global.f64 	%fd57, [%rd54];
	mad.lo.s32 	%r82, %r112, %r2, %r8;
	mul.wide.u32 	%rd55, %r82, 8;
	add.s64 	%rd56, %rd1, %rd55;
	ld.global.f64 	%fd58, [%rd56];
	fma.rn.f64 	%fd59, %fd57, %fd58, %fd94;
	add.s32 	%r83, %r81, 1;
	mul.wide.u32 	%rd57, %r83, 8;
	add.s64 	%rd58, %rd2, %rd57;
	ld.global.f64 	%fd60, [%rd58];
	add.s32 	%r84, %r82, %r2;
	mul.wide.u32 	%rd59, %r84, 8;
	add.s64 	%rd60, %rd1, %rd59;
	ld.global.f64 	%fd61, [%rd60];
	fma.rn.f64 	%fd94, %fd60, %fd61, %fd59;
	add.s32 	%r112, %r112, 2;
$L__BB0_10:
	and.b32  	%r85, %r4, 1;
	setp.eq.b32 	%p11, %r85, 1;
	not.pred 	%p12, %p11;
	@%p12 bra 	$L__BB0_12;
	add.s32 	%r86, %r5, %r112;
	mul.wide.u32 	%rd61, %r86, 8;
	add.s64 	%rd62, %rd2, %rd61;
	ld.global.f64 	%fd62, [%rd62];
	mad.lo.s32 	%r87, %r112, %r2, %r8;
	mul.wide.u32 	%rd63, %r87, 8;
	add.s64 	%rd64, %rd1, %rd63;
	ld.global.f64 	%fd63, [%rd64];
	fma.rn.f64 	%fd94, %fd62, %fd63, %fd94;
$L__BB0_12:
	neg.f64 	%fd64, %fd94;
	fma.rn.f64 	%fd65, %fd94, 0dBFF71547652B82FE, 0d4338000000000000;
	{
	.reg .b32 %temp; 
	mov.b64 	{%r48, %temp}, %fd65;
	}
	mov.f64 	%fd66, 0dC338000000000000;
	add.rn.f64 	%fd67, %fd65, %fd66;
	fma.rn.f64 	%fd68, %fd67, 0dBFE62E42FEFA39EF, %fd64;
	fma.rn.f64 	%fd69, %fd67, 0dBC7ABC9E3B39803F, %fd68;
	fma.rn.f64 	%fd70, %fd69, 0d3E5ADE1569CE2BDF, 0d3E928AF3FCA213EA;
	fma.rn.f64 	%fd71, %fd70, %fd69, 0d3EC71DEE62401315;
	fma.rn.f64 	%fd72, %fd71, %fd69, 0d3EFA01997C89EB71;
	fma.rn.f64 	%fd73, %fd72, %fd69, 0d3F2A01A014761F65;
	fma.rn.f64 	%fd74, %fd73, %fd69, 0d3F56C16C1852B7AF;
	fma.rn.f64 	%fd75, %fd74, %fd69, 0d3F81111111122322;
	fma.rn.f64 	%fd76, %fd75, %fd69, 0d3FA55555555502A1;
	fma.rn.f64 	%fd77, %fd76, %fd69, 0d3FC5555555555511;
	fma.rn.f64 	%fd78, %fd77, %fd69, 0d3FE000000000000B;
	fma.rn.f64 	%fd79, %fd78, %fd69, 0d3FF0000000000000;
	fma.rn.f64 	%fd80, %fd79, %fd69, 0d3FF0000000000000;
	{
	.reg .b32 %temp; 
	mov.b64 	{%r49, %temp}, %fd80;
	}
	{
	.reg .b32 %temp; 
	mov.b64 	{%temp, %r50}, %fd80;
	}
	shl.b32 	%r88, %r48, 20;
	add.s32 	%r89, %r88, %r50;
	mov.b64 	%fd95, {%r49, %r89};
	{
	.reg .b32 %temp; 
	mov.b64 	{%temp, %r90}, %fd64;
	}
	mov.b32 	%f2, %r90;
	abs.f32 	%f1, %f2;
	setp.lt.f32 	%p13, %f1, 0f4086232B;
	@%p13 bra 	$L__BB0_15;
	setp.gt.f64 	%p14, %fd94, 0d0000000000000000;
	mov.f64 	%fd81, 0d7FF0000000000000;
	sub.f64 	%fd82, %fd81, %fd94;
	selp.f64 	%fd95, 0d0000000000000000, %fd82, %p14;
	setp.geu.f32 	%p15, %f1, 0f40874800;
	@%p15 bra 	$L__BB0_15;
	shr.u32 	%r91, %r48, 31;
	add.s32 	%r92, %r48, %r91;
	shr.s32 	%r93, %r92, 1;
	shl.b32 	%r94, %r93, 20;
	add.s32 	%r95, %r50, %r94;
	mov.b64 	%fd83, {%r49, %r95};
	sub.s32 	%r96, %r48, %r93;
	shl.b32 	%r97, %r96, 20;
	add.s32 	%r98, %r97, 1072693248;
	mov.b32 	%r99, 0;
	mov.b64 	%fd84, {%r99, %r98};
	mul.f64 	%fd95, %fd84, %fd83;
$L__BB0_15:
	add.f64 	%fd85, %fd95, 0d3FF0000000000000;
	rcp.rn.f64 	%fd86, %fd85;
	add.s32 	%r100, %r3, %r1;
	mul.wide.u32 	%rd65, %r100, 8;
	add.s64 	%rd66, %rd2, %rd65;
	st.global.f64 	[%rd66], %fd86;
	ret;

}
	// .globl	_Z20calculateOutputDeltaPdS_S_j
.visible .entry _Z20calculateOutputDeltaPdS_S_j(
	.param .u64 .ptr .align 1 _Z20calculateOutputDeltaPdS_S_j_param_0,
	.param .u64 .ptr .align 1 _Z20calculateOutputDeltaPdS_S_j_param_1,
	.param .u64 .ptr .align 1 _Z20calculateOutputDeltaPdS_S_j_param_2,
	.param .u32 _Z20calculateOutputDeltaPdS_S_j_param_3
)
{
	.reg .b32 	%r<4>;
	.reg .b64 	%rd<12>;
	.reg .b64 	%fd<8>;

	ld.param.u64 	%rd1, [_Z20calculateOutputDeltaPdS_S_j_param_0];
	ld.param.u64 	%rd2, [_Z20calculateOutputDeltaPdS_S_j_param_1];
	ld.param.u64 	%rd3, [_Z20calculateOutputDeltaPdS_S_j_param_2];
	ld.param.u32 	%r1, [_Z20calculateOutputDeltaPdS_S_j_param_3];
	cvta.to.global.u64 	%rd4, %rd2;
	cvta.to.global.u64 	%rd5, %rd1;
	cvta.to.global.u64 	%rd6, %rd3;
	mov.u32 	%r2, %tid.x;
	mul.wide.u32 	%rd7, %r2, 8;
	add.s64 	%rd8, %rd6, %rd7;
	ld.global.f64 	%fd1, [%rd8];
	add.s32 	%r3, %r1, %r2;
	mul.wide.u32 	%rd9, %r3, 8;
	add.s64 	%rd10, %rd5, %rd9;
	ld.global.f64 	%fd2, [%rd10];
	sub.f64 	%fd3, %fd1, %fd2;
	mov.f64 	%fd4, 0d3FF0000000000000;
	sub.f64 	%fd5, %fd4, %fd2;
	mul.f64 	%fd6, %fd2, %fd5;
	mul.f64 	%fd7, %fd3, %fd6;
	add.s64 	%rd11, %rd4, %rd9;
	st.global.f64 	[%rd11], %fd7;
	ret;

}
	// .globl	_Z21calculateHiddensDeltaPdS_S_jjjjj
.visible .entry _Z21calculateHiddensDeltaPdS_S_jjjjj(
	.param .u64 .ptr .align 1 _Z21calculateHiddensDeltaPdS_S_jjjjj_param_0,
	.param .u64 .ptr .align 1 _Z21calculateHiddensDeltaPdS_S_jjjjj_param_1,
	.param .u64 .ptr .align 1 _Z21calculateHiddensDeltaPdS_S_jjjjj_param_2,
	.param .u32 _Z21calculateHiddensDeltaPdS_S_jjjjj_param_3,
	.param .u32 _Z21calculateHiddensDeltaPdS_S_jjjjj_param_4,
	.param .u32 _Z21calculateHiddensDeltaPdS_S_jjjjj_param_5,
	.param .u32 _Z21calculateHiddensDeltaPdS_S_jjjjj_param_6,
	.param .u32 _Z21calculateHiddensDeltaPdS_S_jjjjj_param_7
)
{
	.reg .pred 	%p<11>;
	.reg .b32 	%r<109>;
	.reg .b64 	%rd<126>;
	.reg .b64 	%fd<117>;

	ld.param.u64 	%rd3, [_Z21calculateHiddensDeltaPdS_S_jjjjj_param_0];
	ld.param.u64 	%rd4, [_Z21calculateHiddensDeltaPdS_S_jjjjj_param_1];
	ld.param.u64 	%rd5, [_Z21calculateHiddensDeltaPdS_S_jjjjj_param_2];
	ld.param.u32 	%r35, [_Z21calculateHiddensDeltaPdS_S_jjjjj_param_3];
	ld.param.u32 	%r36, [_Z21calculateHiddensDeltaPdS_S_jjjjj_param_4];
	ld.param.u32 	%r38, [_Z21calculateHiddensDeltaPdS_S_jjjjj_param_5];
	ld.param.u32 	%r39, [_Z21calculateHiddensDeltaPdS_S_jjjjj_param_6];
	ld.param.u32 	%r37, [_Z21calculateHiddensDeltaPdS_S_jjjjj_param_7];
	cvta.to.global.u64 	%rd1, %rd4;
	cvta.to.global.u64 	%rd2, %rd5;
	mov.u32 	%r1, %tid.x;
	add.s32 	%r40, %r35, -1;
	mad.lo.s32 	%r2, %r37, %r40, %r36;
	setp.eq.s32 	%p1, %r35, %r39;
	selp.b32 	%r3, %r38, %r37, %p1;
	add.s32 	%r4, %r2, %r37;
	setp.eq.s32 	%p2, %r3, 0;
	mov.f64 	%fd116, 0d0000000000000000;
	@%p2 bra 	$L__BB2_13;
	mul.lo.s32 	%r5, %r3, %r1;
	mul.lo.s32 	%r6, %r2, %r37;
	add.s32 	%r7, %r6, %r5;
	and.b32  	%r8, %r3, 15;
	setp.lt.u32 	%p3, %r3, 16;
	mov.f64 	%fd116, 0d0000000000000000;
	mov.b32 	%r104, 0;
	@%p3 bra 	$L__BB2_4;
	and.b32  	%r104, %r3, -16;
	neg.s32 	%r102, %r104;
	mad.lo.s32 	%r42, %r37, %r35, %r36;
	add.s32 	%r101, %r42, 7;
	add.s32 	%r100, %r7, 7;
	mov.f64 	%fd116, 0d0000000000000000;
$L__BB2_3:
	.pragma "nounroll";
	add.s32 	%r43, %r100, -7;
	mul.wide.u32 	%rd6, %r43, 8;
	add.s64 	%rd7, %rd1, %rd6;
	ld.global.f64 	%fd18, [%rd7];
	add.s32 	%r44, %r101, -7;
	mul.wide.u32 	%rd8, %r44, 8;
	add.s64 	%rd9, %rd2, %rd8;
	ld.global.f64 	%fd19, [%rd9];
	fma.rn.f64 	%fd20, %fd18, %fd19, %fd116;
	add.s32 	%r45, %r100, -6;
	mul.wide.u32 	%rd10, %r45, 8;
	add.s64 	%rd11, %rd1, %rd10;
	ld.global.f64 	%fd21, [%rd11];
	add.s32 	%r46, %r101, -6;
	mul.wide.u32 	%rd12, %r46, 8;
	add.s64 	%rd13, %rd2, %rd12;
	ld.global.f64 	%fd22, [%rd13];
	fma.rn.f64 	%fd23, %fd21, %fd22, %fd20;
	add.s32 	%r47, %r100, -5;
	mul.wide.u32 	%rd14, %r47, 8;
	add.s64 	%rd15, %rd1, %rd14;
	ld.global.f64 	%fd24, [%rd15];
	add.s32 	%r48, %r101, -5;
	mul.wide.u32 	%rd16, %r48, 8;
	add.s64 	%rd17, %rd2, %rd16;
	ld.global.f64 	%fd25, [%rd17];
	fma.rn.f64 	%fd26, %fd24, %fd25, %fd23;
	add.s32 	%r49, %r100, -4;
	mul.wide.u32 	%rd18, %r49, 8;
	add.s64 	%rd19, %rd1, %rd18;
	ld.global.f64 	%fd27, [%rd19];
	add.s32 	%r50, %r101, -4;
	mul.wide.u32 	%rd20, %r50, 8;
	add.s64 	%rd21, %rd2, %rd20;
	ld.global.f64 	%fd28, [%rd21];
	fma.rn.f64 	%fd29, %fd27, %fd28, %fd26;
	add.s32 	%r51, %r100, -3;
	mul.wide.u32 	%rd22, %r51, 8;
	add.s64 	%rd23, %rd1, %rd22;
	ld.global.f64 	%fd30, [%rd23];
	add.s32 	%r52, %r101, -3;
	mul.wide.u32 	%rd24, %r52, 8;
	add.s64 	%rd25, %rd2, %rd24;
	ld.global.f64 	%fd31, [%rd25];
	fma.rn.f64 	%fd32, %fd30, %fd31, %fd29;
	add.s32 	%r53, %r100, -2;
	mul.wide.u32 	%rd26, %r53, 8;
	add.s64 	%rd27, %rd1, %rd26;
	ld.global.f64 	%fd33, [%rd27];
	add.s32 	%r54, %r101, -2;
	mul.wide.u32 	%rd28, %r54, 8;
	add.s64 	%rd29, %rd2, %rd28;
	ld.global.f64 	%fd34, [%rd29];
	fma.rn.f64 	%fd35, %fd33, %fd34, %fd32;
	add.s32 	%r55, %r100, -1;
	mul.wide.u32 	%rd30, %r55, 8;
	add.s64 	%rd31, %rd1, %rd30;
	ld.global.f64 	%fd36, [%rd31];
	add.s32 	%r56, %r101, -1;
	mul.wide.u32 	%rd32, %r56, 8;
	add.s64 	%rd33, %rd2, %rd32;
	ld.global.f64 	%fd37, [%rd33];
	fma.rn.f64 	%fd38, %fd36, %fd37, %fd35;
	add.s32 	%r57, %r100, 8;
	mul.wide.u32 	%rd34, %r100, 8;
	add.s64 	%rd35, %rd1, %rd34;
	ld.global.f64 	%fd39, [%rd35];
	add.s32 	%r58, %r101, 8;
	mul.wide.u32 	%rd36, %r101, 8;
	add.s64 	%rd37, %rd2, %rd36;
	ld.global.f64 	%fd40, [%rd37];
	fma.rn.f64 	%fd41, %fd39, %fd40, %fd38;
	add.s32 	%r59, %r100, 1;
	mul.wide.u32 	%rd38, %r59, 8;
	add.s64 	%rd39, %rd1, %rd38;
	ld.global.f64 	%fd42, [%rd39];
	add.s32 	%r60, %r101, 1;
	mul.wide.u32 	%rd40, %r60, 8;
	add.s64 	%rd41, %rd2, %rd40;
	ld.global.f64 	%fd43, [%rd41];
	fma.rn.f64 	%fd44, %fd42, %fd43, %fd41;
	add.s32 	%r61, %r100, 2;
	mul.wide.u32 	%rd42, %r61, 8;
	add.s64 	%rd43, %rd1, %rd42;
	ld.global.f64 	%fd45, [%rd43];
	add.s32 	%r62, %r101, 2;
	mul.wide.u32 	%rd44, %r62, 8;
	add.s64 	%rd45, %rd2, %rd44;
	ld.global.f64 	%fd46, [%rd45];
	fma.rn.f64 	%fd47, %fd45, %fd46, %fd44;
	add.s32 	%r63, %r100, 3;
	mul.wide.u32 	%rd46, %r63, 8;
	add.s64 	%rd47, %rd1, %rd46;
	ld.global.f64 	%fd48, [%rd47];
	add.s32 	%r64, %r101, 3;
	mul.wide.u32 	%rd48, %r64, 8;
	add.s64 	%rd49, %rd2, %rd48;
	ld.global.f64 	%fd49, [%rd49];
	fma.rn.f64 	%fd50, %fd48, %fd49, %fd47;
	add.s32 	%r65, %r100, 4;
	mul.wide.u32 	%rd50, %r65, 8;
	add.s64 	%rd51, %rd1, %rd50;
	ld.global.f64 	%fd51, [%rd51];
	add.s32 	%r66, %r101, 4;
	mul.wide.u32 	%rd52, %r66, 8;
	add.s64 	%rd53, %rd2, %rd52;
	ld.global.f64 	%fd52, [%rd53];
	fma.rn.f64 	%fd53, %fd51, %fd52, %fd50;
	add.s32 	%r67, %r100, 5;
	mul.wide.u32 	%rd54, %r67, 8;
	add.s64 	%rd55, %rd1, %rd54;
	ld.global.f64 	%fd54, [%rd55];
	add.s32 	%r68, %r101, 5;
	mul.wide.u32 	%rd56, %r68, 8;
	add.s64 	%rd57, %rd2, %rd56;
	ld.global.f64 	%fd55, [%rd57];
	fma.rn.f64 	%fd56, %fd54, %fd55, %fd53;
	add.s32 	%r69, %r100, 6;
	mul.wide.u32 	%rd58, %r69, 8;
	add.s64 	%rd59, %rd1, %rd58;
	ld.global.f64 	%fd57, [%rd59];
	add.s32 	%r70, %r101, 6;
	mul.wide.u32 	%rd60, %r70, 8;
	add.s64 	%rd61, %rd2, %rd60;
	ld.global.f64 	%fd58, [%rd61];
	fma.rn.f64 	%fd59, %fd57, %fd58, %fd56;
	add.s32 	%r71, %r100, 7;
	mul.wide.u32 	%rd62, %r71, 8;
	add.s64 	%rd63, %rd1, %rd62;
	ld.global.f64 	%fd60, [%rd63];
	add.s32 	%r72, %r101, 7;
	mul.wide.u32 	%rd64, %r72, 8;
	add.s64 	%rd65, %rd2, %rd64;
	ld.global.f64 	%fd61, [%rd65];
	fma.rn.f64 	%fd62, %fd60, %fd61, %fd59;
	mul.wide.u32 	%rd66, %r57, 8;
	add.s64 	%rd67, %rd1, %rd66;
	ld.global.f64 	%fd63, [%rd67];
	mul.wide.u32 	%rd68, %r58, 8;
	add.s64 	%rd69, %rd2, %rd68;
	ld.global.f64 	%fd64, [%rd69];
	fma.rn.f64 	%fd116, %fd63, %fd64, %fd62;
	add.s32 	%r102, %r102, 16;
	add.s32 	%r101, %r101, 16;
	add.s32 	%r100, %r100, 16;
	setp.ne.s32 	%p4, %r102, 0;
	@%p4 bra 	$L__BB2_3;
$L__BB2_4:
	setp.eq.s32 	%p5, %r8, 0;
	@%p5 bra 	$L__BB2_13;
	and.b32  	%r20, %r3, 7;
	setp.lt.u32 	%p6, %r8, 8;
	@%p6 bra 	$L__BB2_7;
	add.s32 	%r73, %r7, %r104;
	mul.wide.u32 	%rd70, %r73, 8;
	add.s64 	%rd71, %rd1, %rd70;
	ld.global.f64 	%fd66, [%rd71];
	add.s32 	%r74, %r4, %r104;
	mul.wide.u32 	%rd72, %r74, 8;
	add.s64 	%rd73, %rd2, %rd72;
	ld.global.f64 	%fd67, [%rd73];
	fma.rn.f64 	%fd68, %fd66, %fd67, %fd116;
	add.s32 	%r75, %r73, 1;
	mul.wide.u32 	%rd74, %r75, 8;
	add.s64 	%rd75, %rd1, %rd74;
	ld.global.f64 	%fd69, [%rd75];
	add.s32 	%r76, %r74, 1;
	mul.wide.u32 	%rd76, %r76, 8;
	add.s64 	%rd77, %rd2, %rd76;
	ld.global.f64 	%fd70, [%rd77];
	fma.rn.f64 	%fd71, %fd69, %fd70, %fd68;
	add.s32 	%r77, %r73, 2;
	mul.wide.u32 	%rd78, %r77, 8;
	add.s64 	%rd79, %rd1, %rd78;
	ld.global.f64 	%fd72, [%rd79];
	add.s32 	%r78, %r74, 2;
	mul.wide.u32 	%rd80, %r78, 8;
	add.s64 	%rd81, %rd2, %rd80;
	ld.global.f64 	%fd73, [%rd81];
	fma.rn.f64 	%fd74, %fd72, %fd73, %fd71;
	add.s32 	%r79, %r73, 3;
	mul.wide.u32 	%rd82, %r79, 8;
	add.s64 	%rd83, %rd1, %rd82;
	ld.global.f64 	%fd75, [%rd83];
	add.s32 	%r80, %r74, 3;
	mul.wide.u32 	%rd84, %r80, 8;
	add.s64 	%rd85, %rd2, %rd84;
	ld.global.f64 	%fd76, [%rd85];
	fma.rn.f64 	%fd77, %fd75, %fd76, %fd74;
	add.s32 	%r81, %r73, 4;
	mul.wide.u32 	%rd86, %r81, 8;
	add.s64 	%rd87, %rd1, %rd86;
	ld.global.f64 	%fd78, [%rd87];
	add.s32 	%r82, %r74, 4;
	mul.wide.u32 	%rd88, %r82, 8;
	add.s64 	%rd89, %rd2, %rd88;
	ld.global.f64 	%fd79, [%rd89];
	fma.rn.f64 	%fd80, %fd78, %fd79, %fd77;
	add.s32 	%r83, %r73, 5;
	mul.wide.u32 	%rd90, %r83, 8;
	add.s64 	%rd91, %rd1, %rd90;
	ld.global.f64 	%fd81, [%rd91];
	add.s32 	%r84, %r74, 5;
	mul.wide.u32 	%rd92, %r84, 8;
	add.s64 	%rd93, %rd2, %rd92;
	ld.global.f64 	%fd82, [%rd93];
	fma.rn.f64 	%fd83, %fd81, %fd82, %fd80;
	add.s32 	%r85, %r73, 6;
	mul.wide.u32 	%rd94, %r85, 8;
	add.s64 	%rd95, %rd1, %rd94;
	ld.global.f64 	%fd84, [%rd95];
	add.s32 	%r86, %r74, 6;
	mul.wide.u32 	%rd96, %r86, 8;
	add.s64 	%rd97, %rd2, %rd96;
	ld.global.f64 	%fd85, [%rd97];
	fma.rn.f64 	%fd86, %fd84, %fd85, %fd83;
	add.s32 	%r87, %r73, 7;
	mul.wide.u32 	%rd98, %r87, 8;
	add.s64 	%rd99, %rd1, %rd98;
	ld.global.f64 	%fd87, [%rd99];
	add.s32 	%r88, %r74, 7;
	mul.wide.u32 	%rd100, %r88, 8;
	add.s64 	%rd101, %rd2, %rd100;
	ld.global.f64 	%fd88, [%rd101];
	fma.rn.f64 	%fd116, %fd87, %fd88, %fd86;
	add.s32 	%r104, %r104, 8;
$L__BB2_7:
	setp.eq.s32 	%p7, %r20, 0;
	@%p7 bra 	$L__BB2_13;
	and.b32  	%r23, %r3, 3;
	setp.lt.u32 	%p8, %r20, 4;
	@%p8 bra 	$L__BB2_10;
	add.s32 	%r89, %r7, %r104;
	mul.wide.u32 	%rd102, %r89, 8;
	add.s64 	%rd103, %rd1, %rd102;
	ld.global.f64 	%fd90, [%rd103];
	add.s32 	%r90, %r4, %r104;
	mul.wide.u32 	%rd104, %r90, 8;
	add.s64 	%rd105, %rd2, %rd104;
	ld.global.f64 	%fd91, [%rd105];
	fma.rn.f64 	%fd92, %fd90, %fd91, %fd116;
	add.s32 	%r91, %r89, 1;
	mul.wide.u32 	%rd106, %r91, 8;
	add.s64 	%rd107, %rd1, %rd106;
	ld.global.f64 	%fd93, [%rd107];
	add.s32 	%r92, %r90, 1;
	mul.wide.u32 	%rd108, %r92, 8;
	add.s64 	%rd109, %rd2, %rd108;
	ld.global.f64 	%fd94, [%rd109];
	fma.rn.f64 	%fd95, %fd93, %fd94, %fd92;
	add.s32 	%r93, %r89, 2;
	mul.wide.u32 	%rd110, %r93, 8;
	add.s64 	%rd111, %rd1, %rd110;
	ld.global.f64 	%fd96, [%rd111];
	add.s32 	%r94, %r90, 2;
	mul.wide.u32 	%rd112, %r94, 8;
	add.s64 	%rd113, %rd2, %rd112;
	ld.global.f64 	%fd97, [%rd113];
	fma.rn.f64 	%fd98, %fd96, %fd97, %fd95;
	add.s32 	%r95, %r89, 3;
	mul.wide.u32 	%rd114, %r95, 8;
	add.s64 	%rd115, %rd1, %rd114;
	ld.global.f64 	%fd99, [%rd115];
	add.s32 	%r96, %r90, 3;
	mul.wide.u32 	%rd116, %r96, 8;
	add.s64 	%rd117, %rd2, %rd116;
	ld.global.f64 	%fd100, [%rd117];
	fma.rn.f64 	%fd116, %fd99, %fd100, %fd98;
	add.s32 	%r104, %r104, 4;
$L__BB2_10:
	setp.eq.s32 	%p9, %r23, 0;
	@%p9 bra 	$L__BB2_13;
	add.s32 	%r97, %r104, %r36;
	mad.lo.s32 	%r108, %r37, %r35, %r97;
	add.s32 	%r98, %r104, %r5;
	add.s32 	%r107, %r98, %r6;
	neg.s32 	%r106, %r23;
$L__BB2_12:
	.pragma "nounroll";
	mul.wide.u32 	%rd118, %r107, 8;
	add.s64 	%rd119, %rd1, %rd118;
	ld.global.f64 	%fd101, [%rd119];
	mul.wide.u32 	%rd120, %r108, 8;
	add.s64 	%rd121, %rd2, %rd120;
	ld.global.f64 	%fd102, [%rd121];
	fma.rn.f64 	%fd116, %fd101, %fd102, %fd116;
	add.s32 	%r108, %r108, 1;
	add.s32 	%r107, %r107, 1;
	add.s32 	%r106, %r106, 1;
	setp.ne.s32 	%p10, %r106, 0;
	@%p10 bra 	$L__BB2_12;
$L__BB2_13:
	cvta.to.global.u64 	%rd122, %rd3;
	add.s32 	%r99, %r2, %r1;
	mul.wide.u32 	%rd123, %r99, 8;
	add.s64 	%rd124, %rd122, %rd123;
	ld.global.f64 	%fd103, [%rd124];
	mov.f64 	%fd104, 0d3FF0000000000000;
	sub.f64 	%fd105, %fd104, %fd103;
	mul.f64 	%fd106, %fd103, %fd105;
	mul.f64 	%fd107, %fd116, %fd106;
	add.s64 	%rd125, %rd2, %rd123;
	st.global.f64 	[%rd125], %fd107;
	ret;

}
	// .globl	_Z18updateInputWeightsPdS_S_S_jjjjj
.visible .entry _Z18updateInputWeightsPdS_S_S_jjjjj(
	.param .u64 .ptr .align 1 _Z18updateInputWeightsPdS_S_S_jjjjj_param_0,
	.param .u64 .ptr .align 1 _Z18updateInputWeightsPdS_S_S_jjjjj_param_1,
	.param .u64 .ptr .align 1 _Z18updateInputWeightsPdS_S_S_jjjjj_param_2,
	.param .u64 .ptr .align 1 _Z18updateInputWeightsPdS_S_S_jjjjj_param_3,
	.param .u32 _Z18updateInputWeightsPdS_S_S_jjjjj_param_4,
	.param .u32 _Z18updateInputWeightsPdS_S_S_jjjjj_param_5,
	.param .u32 _Z18updateInputWeightsPdS_S_S_jjjjj_param_6,
	.param .u32 _Z18updateInputWeightsPdS_S_S_jjjjj_param_7,
	.param .u32 _Z18updateInputWeightsPdS_S_S_jjjjj_param_8
)
{
	.reg .pred 	%p<13>;
	.reg .b32 	%r<100>;
	.reg .b64 	%rd<92>;
	.reg .b64 	%fd<121>;

	ld.param.u64 	%rd8, [_Z18updateInputWeightsPdS_S_S_jjjjj_param_0];
	ld.param.u64 	%rd6, [_Z18updateInputWeightsPdS_S_S_jjjjj_param_2];
	ld.param.u32 	%r47, [_Z18updateInputWeightsPdS_S_S_jjjjj_param_4];
	ld.param.u32 	%r48, [_Z18updateInputWeightsPdS_S_S_jjjjj_param_5];
	ld.param.u32 	%r49, [_Z18updateInputWeightsPdS_S_S_jjjjj_param_6];
	ld.param.u32 	%r50, [_Z18updateInputWeightsPdS_S_S_jjjjj_param_7];
	ld.param.u32 	%r51, [_Z18updateInputWeightsPdS_S_S_jjjjj_param_8];
	cvta.to.global.u64 	%rd1, %rd8;
	add.s32 	%r52, %r50, 1;
	setp.eq.s32 	%p1, %r47, %r52;
	selp.b32 	%r1, %r49, %r51, %p1;
	add.s32 	%r53, %r47, -1;
	mul.lo.s32 	%r54, %r51, %r53;
	add.s32 	%r2, %r54, %r48;
	setp.eq.s32 	%p2, %r47, 1;
	selp.b32 	%r3, %r48, %r51, %p2;
	sub.s32 	%r4, %r2, %r3;
	setp.eq.s32 	%p3, %r50, 1;
	mul.lo.s32 	%r55, %r51, %r48;
	selp.b32 	%r5, 0, %r55, %p3;
	mul.lo.s32 	%r6, %r54, %r51;
	setp.eq.s32 	%p4, %r3, 0;
	@%p4 bra 	$L__BB3_12;
	mov.u32 	%r7, %tid.x;
	cvta.to.global.u64 	%rd9, %rd6;
	add.s32 	%r57, %r6, %r7;
	add.s32 	%r8, %r57, %r5;
	add.s32 	%r58, %r2, %r7;
	mul.wide.u32 	%rd10, %r58, 8;
	add.s64 	%rd2, %rd9, %rd10;
	setp.lt.u32 	%p5, %r3, 8;
	mov.b32 	%r98, 0;
	@%p5 bra 	$L__BB3_4;
	and.b32  	%r59, %r3, -8;
	neg.s32 	%r96, %r59;
	add.s32 	%r95, %r4, 3;
	add.s32 	%r61, %r5, %r7;
	add.s32 	%r87, %r61, %r6;
	add.s32 	%r94, %r87, %r1;
	shl.b32 	%r62, %r1, 1;
	add.s32 	%r93, %r87, %r62;
	mad.lo.s32 	%r92, %r1, 3, %r87;
	shl.b32 	%r63, %r1, 2;
	add.s32 	%r91, %r87, %r63;
	mad.lo.s32 	%r90, %r1, 5, %r87;
	mad.lo.s32 	%r89, %r1, 6, %r87;
	mad.lo.s32 	%r88, %r1, 7, %r87;
$L__BB3_3:
	.pragma "nounroll";
	ld.param.u64 	%rd90, [_Z18updateInputWeightsPdS_S_S_jjjjj_param_3];
	ld.param.u64 	%rd88, [_Z18updateInputWeightsPdS_S_S_jjjjj_param_1];
	and.b32  	%r98, %r3, -8;
	cvta.to.global.u64 	%rd11, %rd90;
	mul.wide.u32 	%rd12, %r87, 8;
	add.s64 	%rd13, %rd11, %rd12;
	ld.global.f64 	%fd1, [%rd13];
	add.s32 	%r64, %r95, -3;
	mul.wide.u32 	%rd14, %r64, 8;
	add.s64 	%rd15, %rd1, %rd14;
	ld.global.f64 	%fd2, [%rd15];
	ld.global.f64 	%fd3, [%rd2];
	mul.f64 	%fd4, %fd2, %fd3;
	mul.f64 	%fd5, %fd4, 0d3FE6666666666666;
	fma.rn.f64 	%fd6, %fd1, 0d3FD3333333333333, %fd5;
	st.global.f64 	[%rd13], %fd6;
	cvta.to.global.u64 	%rd16, %rd88;
	add.s64 	%rd17, %rd16, %rd12;
	ld.global.f64 	%fd7, [%rd17];
	add.f64 	%fd8, %fd7, %fd6;
	st.global.f64 	[%rd17], %fd8;
	mul.wide.u32 	%rd18, %r94, 8;
	add.s64 	%rd19, %rd11, %rd18;
	ld.global.f64 	%fd9, [%rd19];
	add.s32 	%r65, %r95, -2;
	mul.wide.u32 	%rd20, %r65, 8;
	add.s64 	%rd21, %rd1, %rd20;
	ld.global.f64 	%fd10, [%rd21];
	ld.global.f64 	%fd11, [%rd2];
	mul.f64 	%fd12, %fd10, %fd11;
	mul.f64 	%fd13, %fd12, 0d3FE6666666666666;
	fma.rn.f64 	%fd14, %fd9, 0d3FD3333333333333, %fd13;
	st.global.f64 	[%rd19], %fd14;
	add.s64 	%rd22, %rd16, %rd18;
	ld.global.f64 	%fd15, [%rd22];
	add.f64 	%fd16, %fd15, %fd14;
	st.global.f64 	[%rd22], %fd16;
	mul.wide.u32 	%rd23, %r93, 8;
	add.s64 	%rd24, %rd11, %rd23;
	ld.global.f64 	%fd17, [%rd24];
	add.s32 	%r66, %r95, -1;
	mul.wide.u32 	%rd25, %r66, 8;
	add.s64 	%rd26, %rd1, %rd25;
	ld.global.f64 	%fd18, [%rd26];
	ld.global.f64 	%fd19, [%rd2];
	mul.f64 	%fd20, %fd18, %fd19;
	mul.f64 	%fd21, %fd20, 0d3FE6666666666666;
	fma.rn.f64 	%fd22, %fd17, 0d3FD3333333333333, %fd21;
	st.global.f64 	[%rd24], %fd22;
	add.s64 	%rd27, %rd16, %rd23;
	ld.global.f64 	%fd23, [%rd27];
	add.f64 	%fd24, %fd23, %fd22;
	st.global.f64 	[%rd27], %fd24;
	mul.wide.u32 	%rd28, %r92, 8;
	add.s64 	%rd29, %rd11, %rd28;
	ld.global.f64 	%fd25, [%rd29];
	add.s32 	%r67, %r95, 4;
	mul.wide.u32 	%rd30, %r95, 8;
	add.s64 	%rd31, %rd1, %rd30;
	ld.global.f64 	%fd26, [%rd31];
	ld.global.f64 	%fd27, [%rd2];
	mul.f64 	%fd28, %fd26, %fd27;
	mul.f64 	%fd29, %fd28, 0d3FE6666666666666;
	fma.rn.f64 	%fd30, %fd25, 0d3FD3333333333333, %fd29;
	st.global.f64 	[%rd29], %fd30;
	add.s64 	%rd32, %rd16, %rd28;
	ld.global.f64 	%fd31, [%rd32];
	add.f64 	%fd32, %fd31, %fd30;
	st.global.f64 	[%rd32], %fd32;
	mul.wide.u32 	%rd33, %r91, 8;
	add.s64 	%rd34, %rd11, %rd33;
	ld.global.f64 	%fd33, [%rd34];
	add.s32 	%r68, %r95, 1;
	mul.wide.u32 	%rd35, %r68, 8;
	add.s64 	%rd36, %rd1, %rd35;
	ld.global.f64 	%fd34, [%rd36];
	ld.global.f64 	%fd35, [%rd2];
	mul.f64 	%fd36, %fd34, %fd35;
	mul.f64 	%fd37, %fd36, 0d3FE6666666666666;
	fma.rn.f64 	%fd38, %fd33, 0d3FD3333333333333, %fd37;
	st.global.f64 	[%rd34], %fd38;
	add.s64 	%rd37, %rd16, %rd33;
	ld.global.f64 	%fd39, [%rd37];
	add.f64 	%fd40, %fd39, %fd38;
	st.global.f64 	[%rd37], %fd40;
	mul.wide.u32 	%rd38, %r90, 8;
	add.s64 	%rd39, %rd11, %rd38;
	ld.global.f64 	%fd41, [%rd39];
	add.s32 	%r69, %r95, 2;
	mul.wide.u32 	%rd40, %r69, 8;
	add.s64 	%rd41, %rd1, %rd40;
	ld.global.f64 	%fd42, [%rd41];
	ld.global.f64 	%fd43, [%rd2];
	mul.f64 	%fd44, %fd42, %fd43;
	mul.f64 	%fd45, %fd44, 0d3FE6666666666666;
	fma.rn.f64 	%fd46, %fd41, 0d3FD3333333333333, %fd45;
	st.global.f64 	[%rd39], %fd46;
	add.s64 	%rd42, %rd16, %rd38;
	ld.global.f64 	%fd47, [%rd42];
	add.f64 	%fd48, %fd47, %fd46;
	st.global.f64 	[%rd42], %fd48;
	mul.wide.u32 	%rd43, %r89, 8;
	add.s64 	%rd44, %rd11, %rd43;
	ld.global.f64 	%fd49, [%rd44];
	add.s32 	%r70, %r95, 3;
	mul.wide.u32 	%rd45, %r70, 8;
	add.s64 	%rd46, %rd1, %rd45;
	ld.global.f64 	%fd50, [%rd46];
	ld.global.f64 	%fd51, [%rd2];
	mul.f64 	%fd52, %fd50, %fd51;
	mul.f64 	%fd53, %fd52, 0d3FE6666666666666;
	fma.rn.f64 	%fd54, %fd49, 0d3FD3333333333333, %fd53;
	st.global.f64 	[%rd44], %fd54;
	add.s64 	%rd47, %rd16, %rd43;
	ld.global.f64 	%fd55, [%rd47];
	add.f64 	%fd56, %fd55, %fd54;
	st.global.f64 	[%rd47], %fd56;
	mul.wide.u32 	%rd48, %r88, 8;
	add.s64 	%rd49, %rd11, %rd48;
	ld.global.f64 	%fd57, [%rd49];
	mul.wide.u32 	%rd50, %r67, 8;
	add.s64 	%rd51, %rd1, %rd50;
	ld.global.f64 	%fd58, [%rd51];
	ld.global.f64 	%fd59, [%rd2];
	mul.f64 	%fd60, %fd58, %fd59;
	mul.f64 	%fd61, %fd60, 0d3FE6666666666666;
	fma.rn.f64 	%fd62, %fd57, 0d3FD3333333333333, %fd61;
	st.global.f64 	[%rd49], %fd62;
	add.s64 	%rd52, %rd16, %rd48;
	ld.global.f64 	%fd63, [%rd52];
	add.f64 	%fd64, %fd63, %fd62;
	st.global.f64 	[%rd52], %fd64;
	add.s32 	%r96, %r96, 8;
	add.s32 	%r95, %r95, 8;
	shl.b32 	%r71, %r1, 3;
	add.s32 	%r94, %r94, %r71;
	add.s32 	%r93, %r93, %r71;
	add.s32 	%r92, %r92, %r71;
	add.s32 	%r91, %r91, %r71;
	add.s32 	%r90, %r90, %r71;
	add.s32 	%r89, %r89, %r71;
	add.s32 	%r88, %r88, %r71;
	add.s32 	%r87, %r87, %r71;
	setp.ne.s32 	%p6, %r96, 0;
	@%p6 bra 	$L__BB3_3;
$L__BB3_4:
	and.b32  	%r41, %r3, 7;
	setp.eq.s32 	%p7, %r41, 0;
	@%p7 bra 	$L__BB3_12;
	ld.param.u64 	%rd91, [_Z18updateInputWeightsPdS_S_S_jjjjj_param_3];
	ld.param.u64 	%rd89, [_Z18updateInputWeightsPdS_S_S_jjjjj_param_1];
	cvta.to.global.u64 	%rd3, %rd89;
	cvta.to.global.u64 	%rd4, %rd91;
	and.b32  	%r42, %r3, 3;
	setp.lt.u32 	%p8, %r41, 4;
	@%p8 bra 	$L__BB3_7;
	mad.lo.s32 	%r72, %r98, %r1, %r8;
	mul.wide.u32 	%rd53, %r72, 8;
	add.s64 	%rd54, %rd4, %rd53;
	ld.global.f64 	%fd65, [%rd54];
	add.s32 	%r73, %r4, %r98;
	mul.wide.u32 	%rd55, %r73, 8;
	add.s64 	%rd56, %rd1, %rd55;
	ld.global.f64 	%fd66, [%rd56];
	ld.global.f64 	%fd67, [%rd2];
	mul.f64 	%fd68, %fd66, %fd67;
	mul.f64 	%fd69, %fd68, 0d3FE6666666666666;
	fma.rn.f64 	%fd70, %fd65, 0d3FD3333333333333, %fd69;
	st.global.f64 	[%rd54], %fd70;
	add.s64 	%rd57, %rd3, %rd53;
	ld.global.f64 	%fd71, [%rd57];
	add.f64 	%fd72, %fd71, %fd70;
	st.global.f64 	[%rd57], %fd72;
	add.s32 	%r74, %r72, %r1;
	mul.wide.u32 	%rd58, %r74, 8;
	add.s64 	%rd59, %rd4, %rd58;
	ld.global.f64 	%fd73, [%rd59];
	add.s32 	%r75, %r73, 1;
	mul.wide.u32 	%rd60, %r75, 8;
	add.s64 	%rd61, %rd1, %rd60;
	ld.global.f64 	%fd74, [%rd61];
	ld.global.f64 	%fd75, [%rd2];
	mul.f64 	%fd76, %fd74, %fd75;
	mul.f64 	%fd77, %fd76, 0d3FE6666666666666;
	fma.rn.f64 	%fd78, %fd73, 0d3FD3333333333333, %fd77;
	st.global.f64 	[%rd59], %fd78;
	add.s64 	%rd62, %rd3, %rd58;
	ld.global.f64 	%fd79, [%rd62];
	add.f64 	%fd80, %fd79, %fd78;
	st.global.f64 	[%rd62], %fd80;
	add.s32 	%r76, %r74, %r1;
	mul.wide.u32 	%rd63, %r76, 8;
	add.s64 	%rd64, %rd4, %rd63;
	ld.global.f64 	%fd81, [%rd64];
	add.s32 	%r77, %r73, 2;
	mul.wide.u32 	%rd65, %r77, 8;
	add.s64 	%rd66, %rd1, %rd65;
	ld.global.f64 	%fd82, [%rd66];
	ld.global.f64 	%fd83, [%rd2];
	mul.f64 	%fd84, %fd82, %fd83;
	mul.f64 	%fd85, %fd84, 0d3FE6666666666666;
	fma.rn.f64 	%fd86, %fd81, 0d3FD3333333333333, %fd85;
	st.global.f64 	[%rd64], %fd86;
	add.s64 	%rd67, %rd3, %rd63;
	ld.global.f64 	%fd87, [%rd67];
	add.f64 	%fd88, %fd87, %fd86;
	st.global.f64 	[%rd67], %fd88;
	add.s32 	%r78, %r76, %r1;
	mul.wide.u32 	%rd68, %r78, 8;
	add.s64 	%rd69, %rd4, %rd68;
	ld.global.f64 	%fd89, [%rd69];
	add.s32 	%r79, %r73, 3;
	mul.wide.u32 	%rd70, %r79, 8;
	add.s64 	%rd71, %rd1, %rd70;
	ld.global.f64 	%fd90, [%rd71];
	ld.global.f64 	%fd91, [%rd2];
	mul.f64 	%fd92, %fd90, %fd91;
	mul.f64 	%fd93, %fd92, 0d3FE6666666666666;
	fma.rn.f64 	%fd94, %fd89, 0d3FD3333333333333, %fd93;
	st.global.f64 	[%rd69], %fd94;
	add.s64 	%rd72, %rd3, %rd68;
	ld.global.f64 	%fd95, [%rd72];
	add.f64 	%fd96, %fd95, %fd94;
	st.global.f64 	[%rd72], %fd96;
	add.s32 	%r98, %r98, 4;
$L__BB3_7:
	setp.eq.s32 	%p9, %r42, 0;
	@%p9 bra 	$L__BB3_12;
	setp.eq.s32 	%p10, %r42, 1;
	@%p10 bra 	$L__BB3_10;
	mad.lo.s32 	%r80, %r98, %r1, %r8;
	mul.wide.u32 	%rd73, %r80, 8;
	add.s64 	%rd74, %rd4, %rd73;
	ld.global.f64 	%fd97, [%rd74];
	add.s32 	%r81, %r4, %r98;
	mul.wide.u32 	%rd75, %r81, 8;
	add.s64 	%rd76, %rd1, %rd75;
	ld.global.f64 	%fd98, [%rd76];
	ld.global.f64 	%fd99, [%rd2];
	mul.f64 	%fd100, %fd98, %fd99;
	mul.f64 	%fd101, %fd100, 0d3FE6666666666666;
	fma.rn.f64 	%fd102, %fd97, 0d3FD3333333333333, %fd101;
	st.global.f64 	[%rd74], %fd102;
	add.s64 	%rd77, %rd3, %rd73;
	ld.global.f64 	%fd103, [%rd77];
	add.f64 	%fd104, %fd103, %fd102;
	st.global.f64 	[%rd77], %fd104;
	add.s32 	%r82, %r80, %r1;
	mul.wide.u32 	%rd78, %r82, 8;
	add.s64 	%rd79, %rd4, %rd78;
	ld.global.f64 	%fd105, [%rd79];
	add.s32 	%r83, %r81, 1;
	mul.wide.u32 	%rd80, %r83, 8;
	add.s64 	%rd81, %rd1, %rd80;
	ld.global.f64 	%fd106, [%rd81];
	ld.global.f64 	%fd107, [%rd2];
	mul.f64 	%fd108, %fd106, %fd107;
	mul.f64 	%fd109, %fd108, 0d3FE6666666666666;
	fma.rn.f64 	%fd110, %fd105, 0d3FD3333333333333, %fd109;
	st.global.f64 	[%rd79], %fd110;
	add.s64 	%rd82, %rd3, %rd78;
	ld.global.f64 	%fd111, [%rd82];
	add.f64 	%fd112, %fd111, %fd110;
	st.global.f64 	[%rd82], %fd112;
	add.s32 	%r98, %r98, 2;
$L__BB3_10:
	and.b32  	%r84, %r3, 1;
	setp.eq.b32 	%p11, %r84, 1;
	not.pred 	%p12, %p11;
	@%p12 bra 	$L__BB3_12;
	mad.lo.s32 	%r85, %r98, %r1, %r8;
	mul.wide.u32 	%rd83, %r85, 8;
	add.s64 	%rd84, %rd4, %rd83;
	ld.global.f64 	%fd113, [%rd84];
	add.s32 	%r86, %r4, %r98;
	mul.wide.u32 	%rd85, %r86, 8;
	add.s64 	%rd86, %rd1, %rd85;
	ld.global.f64 	%fd114, [%rd86];
	ld.global.f64 	%fd115, [%rd2];
	mul.f64 	%fd116, %fd114, %fd115;
	mul.f64 	%fd117, %fd116, 0d3FE6666666666666;
	fma.rn.f64 	%fd118, %fd113, 0d3FD3333333333333, %fd117;
	st.global.f64 	[%rd84], %fd118;
	add.s64 	%rd87, %rd3, %rd83;
	ld.global.f64 	%fd119, [%rd87];
	add.f64 	%fd120, %fd119, %fd118;
	st.global.f64 	[%rd87], %fd120;
$L__BB3_12:
	ret;

}


// ===== COMPILED SASS (sm_100) =====

	.target	sm_100

	.elftype	@"ET_EXEC"


//--------------------- .note.nv.tkinfo           --------------------------
	.section	.note.nv.tkinfo,"",@"SHT_NOTE"
	.sectionflags	@"SHF_NOTE_NV_TKINFO"
	.tkinfo
        /*0018*/ 	.word	0x00000002
        /*0030*/ 	.string	""
        /*0030*/ 	.string	"ptxas"
        /*0030*/ 	.string	"Cuda compilation tools, release 13.0, V13.0.88"
        /*0030*/ 	.string	"Build cuda_13.0.r13.0/compiler.36424714_0"
        /*0030*/ 	.string	"-arch sm_100 -m 64 "



//--------------------- .note.nv.cuinfo           --------------------------
	.section	.note.nv.cuinfo,"",@"SHT_NOTE"
	.sectionflags	@"SHF_NOTE_NV_CUINFO"
        /*0018*/ 	.short	0x0002
        /*001a*/ 	.short	0x0064
        /*001c*/ 	.short	0x0082
	.zero		2


//--------------------- .nv.info                  --------------------------
	.section	.nv.info,"",@"SHT_CUDA_INFO"
	.align	4


	//----- nvinfo : EIATTR_REGCOUNT
	.align		4
        /*0000*/ 	.byte	0x04, 0x2f
        /*0002*/ 	.short	(.L_3 - .L_2)
	.align		4
.L_2:
        /*0004*/ 	.word	index@(_Z13forwardKernelPdS_jjjjj)
        /*0008*/ 	.word	0x00000020


	//----- nvinfo : EIATTR_FRAME_SIZE
	.align		4
.L_3:
        /*000c*/ 	.byte	0x04, 0x11
        /*000e*/ 	.short	(.L_5 - .L_4)
	.align		4
.L_4:
        /*0010*/ 	.word	index@($__internal_0_$__cuda_sm20_dblrcp_rn_slowpath_v3)
        /*0014*/ 	.word	0x00000000


	//----- nvinfo : EIATTR_FRAME_SIZE
	.align		4
.L_5:
        /*0018*/ 	.byte	0x04, 0x11
        /*001a*/ 	.short	(.L_7 - .L_6)
	.align		4
.L_6:
        /*001c*/ 	.word	index@(_Z13forwardKernelPdS_jjjjj)
        /*0020*/ 	.word	0x00000000


	//----- nvinfo : EIATTR_REGCOUNT
	.align		4
.L_7:
        /*0024*/ 	.byte	0x04, 0x2f
        /*0026*/ 	.short	(.L_9 - .L_8)
	.align		4
.L_8:
        /*0028*/ 	.word	index@(_Z20calculateOutputDeltaPdS_S_j)
        /*002c*/ 	.word	0x00000010


	//----- nvinfo : EIATTR_FRAME_SIZE
	.align		4
.L_9:
        /*0030*/ 	.byte	0x04, 0x11
        /*0032*/ 	.short	(.L_11 - .L_10)
	.align		4
.L_10:
        /*0034*/ 	.word	index@(_Z20calculateOutputDeltaPdS_S_j)
        /*0038*/ 	.word	0x00000000


	//----- nvinfo : EIATTR_REGCOUNT
	.align		4
.L_11:
        /*003c*/ 	.byte	0x04, 0x2f
        /*003e*/ 	.short	(.L_13 - .L_12)
	.align		4
.L_12:
        /*0040*/ 	.word	index@(_Z21calculateHiddensDeltaPdS_S_jjjjj)
        /*0044*/ 	.word	0x00000020


	//----- nvinfo : EIATTR_FRAME_SIZE
	.align		4
.L_13:
        /*0048*/ 	.byte	0x04, 0x11
        /*004a*/ 	.short	(.L_15 - .L_14)
	.align		4
.L_14:
        /*004c*/ 	.word	index@(_Z21calculateHiddensDeltaPdS_S_jjjjj)
        /*0050*/ 	.word	0x00000000


	//----- nvinfo : EIATTR_REGCOUNT
	.align		4
.L_15:
        /*0054*/ 	.byte	0x04, 0x2f
        /*0056*/ 	.short	(.L_17 - .L_16)
	.align		4
.L_16:
        /*0058*/ 	.word	index@(_Z18updateInputWeightsPdS_S_S_jjjjj)
        /*005c*/ 	.word	0x00000020


	//----- nvinfo : EIATTR_FRAME_SIZE
	.align		4
.L_17:
        /*0060*/ 	.byte	0x04, 0x11
        /*0062*/ 	.short	(.L_19 - .L_18)
	.align		4
.L_18:
        /*0064*/ 	.word	index@(_Z18updateInputWeightsPdS_S_S_jjjjj)
        /*0068*/ 	.word	0x00000000


	//----- nvinfo : EIATTR_MIN_STACK_SIZE
	.align		4
.L_19:
        /*006c*/ 	.byte	0x04, 0x12
        /*006e*/ 	.short	(.L_21 - .L_20)
	.align		4
.L_20:
        /*0070*/ 	.word	index@(_Z18updateInputWeightsPdS_S_S_jjjjj)
        /*0074*/ 	.word	0x00000000


	//----- nvinfo : EIATTR_MIN_STACK_SIZE
	.align		4
.L_21:
        /*0078*/ 	.byte	0x04, 0x12
        /*007a*/ 	.short	(.L_23 - .L_22)
	.align		4
.L_22:
        /*007c*/ 	.word	index@(_Z21calculateHiddensDeltaPdS_S_jjjjj)
        /*0080*/ 	.word	0x00000000


	//----- nvinfo : EIATTR_MIN_STACK_SIZE
	.align		4
.L_23:
        /*0084*/ 	.byte	0x04, 0x12
        /*0086*/ 	.short	(.L_25 - .L_24)
	.align		4
.L_24:
        /*0088*/ 	.word	index@(_Z20calculateOutputDeltaPdS_S_j)
        /*008c*/ 	.word	0x00000000


	//----- nvinfo : EIATTR_MIN_STACK_SIZE
	.align		4
.L_25:
        /*0090*/ 	.byte	0x04, 0x12
        /*0092*/ 	.short	(.L_27 - .L_26)
	.align		4
.L_26:
        /*0094*/ 	.word	index@(_Z13forwardKernelPdS_jjjjj)
        /*0098*/ 	.word	0x00000000
.L_27:


//--------------------- .nv.compat                --------------------------
	.section	.nv.compat,"",@"SHT_CUDA_COMPAT_INFO"
	.align	4
        /*0000*/ 	.byte	0x02, 0x09, 0x00, 0x00, 0x02, 0x02, 0x01, 0x00, 0x02, 0x05, 0x05, 0x00, 0x03, 0x07, 0x01, 0x01
        /*0010*/ 	.byte	0x02, 0x03, 0x00, 0x00, 0x02, 0x06, 0x01, 0x00, 0x04, 0x0b, 0x08, 0x00, 0x01, 0x00, 0x00, 0x00
        /*0020*/ 	.byte	0x00, 0x00, 0x00, 0x00


//--------------------- .nv.info._Z18updateInputWeightsPdS_S_S_jjjjj --------------------------
	.section	.nv.info._Z18updateInputWeightsPdS_S_S_jjjjj,"",@"SHT_CUDA_INFO"
	.sectionflags	@""
	.align	4


	//----- nvinfo : EIATTR_CUDA_API_VERSION
	.align		4
        /*0000*/ 	.byte	0x04, 0x37
        /*0002*/ 	.short	(.L_29 - .L_28)
.L_28:
        /*0004*/ 	.word	0x00000082


	//----- nvinfo : EIATTR_KPARAM_INFO
	.align		4
.L_29:
        /*0008*/ 	.byte	0x04, 0x17
        /*000a*/ 	.short	(.L_31 - .L_30)
.L_30:
        /*000c*/ 	.word	0x00000000
        /*0010*/ 	.short	0x0008
        /*0012*/ 	.short	0x0030
        /*0014*/ 	.byte	0x00, 0xf0, 0x11, 0x00


	//----- nvinfo : EIATTR_KPARAM_INFO
	.align		4
.L_31:
        /*0018*/ 	.byte	0x04, 0x17
        /*001a*/ 	.short	(.L_33 - .L_32)
.L_32:
        /*001c*/ 	.word	0x00000000
        /*0020*/ 	.short	0x0007
        /*0022*/ 	.short	0x002c
        /*0024*/ 	.byte	0x00, 0xf0, 0x11, 0x00


	//----- nvinfo : EIATTR_KPARAM_INFO
	.align		4
.L_33:
        /*0028*/ 	.byte	0x04, 0x17
        /*002a*/ 	.short	(.L_35 - .L_34)
.L_34:
        /*002c*/ 	.word	0x00000000
        /*0030*/ 	.short	0x0006
        /*0032*/ 	.short	0x0028
        /*0034*/ 	.byte	0x00, 0xf0, 0x11, 0x00


	//----- nvinfo : EIATTR_KPARAM_INFO
	.align		4
.L_35:
        /*0038*/ 	.byte	0x04, 0x17
        /*003a*/ 	.short	(.L_37 - .L_36)
.L_36:
        /*003c*/ 	.word	0x00000000
        /*0040*/ 	.short	0x0005
        /*0042*/ 	.short	0x0024
        /*0044*/ 	.byte	0x00, 0xf0, 0x11, 0x00


	//----- nvinfo : EIATTR_KPARAM_INFO
	.align		4
.L_37:
        /*0048*/ 	.byte	0x04, 0x17
        /*004a*/ 	.short	(.L_39 - .L_38)
.L_38:
        /*004c*/ 	.word	0x00000000
        /*0050*/ 	.short	0x0004
        /*0052*/ 	.short	0x0020
        /*0054*/ 	.byte	0x00, 0xf0, 0x11, 0x00


	//----- nvinfo : EIATTR_KPARAM_INFO
	.align		4
.L_39:
        /*0058*/ 	.byte	0x04, 0x17
        /*005a*/ 	.short	(.L_41 - .L_40)
.L_40:
        /*005c*/ 	.word	0x00000000
        /*0060*/ 	.short	0x0003
        /*0062*/ 	.short	0x0018
        /*0064*/ 	.byte	0x00, 0xf5, 0x21, 0x00


	//----- nvinfo : EIATTR_KPARAM_INFO
	.align		4
.L_41:
        /*0068*/ 	.byte	0x04, 0x17
        /*006a*/ 	.short	(.L_43 - .L_42)
.L_42:
        /*006c*/ 	.word	0x00000000
        /*0070*/ 	.short	0x0002
        /*0072*/ 	.short	0x0010
        /*0074*/ 	.byte	0x00, 0xf5, 0x21, 0x00


	//----- nvinfo : EIATTR_KPARAM_INFO
	.align		4
.L_43:
        /*0078*/ 	.byte	0x04, 0x17
        /*007a*/ 	.short	(.L_45 - .L_44)
.L_44:
        /*007c*/ 	.word	0x00000000
        /*0080*/ 	.short	0x0001
        /*0082*/ 	.short	0x0008
        /*0084*/ 	.byte	0x00, 0xf5, 0x21, 0x00


	//----- nvinfo : EIATTR_KPARAM_INFO
	.align		4
.L_45:
        /*0088*/ 	.byte	0x04, 0x17
        /*008a*/ 	.short	(.L_47 - .L_46)
.L_46:
        /*008c*/ 	.word	0x00000000
        /*0090*/ 	.short	0x0000
        /*0092*/ 	.short	0x0000
        /*0094*/ 	.byte	0x00, 0xf5, 0x21, 0x00


	//----- nvinfo : EIATTR_SPARSE_MMA_MASK
	.align		4
.L_47:
        /*0098*/ 	.byte	0x03, 0x50
        /*009a*/ 	.short	0x0000


	//----- nvinfo : EIATTR_MAXREG_COUNT
	.align		4
        /*009c*/ 	.byte	0x03, 0x1b
        /*009e*/ 	.short	0x00ff


	//----- nvinfo : EIATTR_MERCURY_ISA_VERSION
	.align		4
        /*00a0*/ 	.byte	0x03, 0x5f
        /*00a2*/ 	.short	0x0101


	//----- nvinfo : EIATTR_VRC_CTA_INIT_COUNT
	.align		4
        /*00a4*/ 	.byte	0x02, 0x4a
	.zero		1
	.zero		1


	//----- nvinfo : EIATTR_EXIT_INSTR_OFFSETS
	.align		4
        /*00a8*/ 	.byte	0x04, 0x1c
        /*00aa*/ 	.short	(.L_49 - .L_48)


	//   ....[0]....
.L_48:
        /*00ac*/ 	.word	0x00000060


	//   ....[1]....
        /*00b0*/ 	.word	0x00000c60


	//   ....[2]....
        /*00b4*/ 	.word	0x000011a0


	//   ....[3]....
        /*00b8*/ 	.word	0x000014b0


	//   ....[4]....
        /*00bc*/ 	.word	0x00001650


	//----- nvinfo : EIATTR_CBANK_PARAM_SIZE
	.align		4
.L_49:
        /*00c0*/ 	.byte	0x03, 0x19
        /*00c2*/ 	.short	0x0034


	//----- nvinfo : EIATTR_PARAM_CBANK
	.align		4
        /*00c4*/ 	.byte	0x04, 0x0a
        /*00c6*/ 	.short	(.L_51 - .L_50)
	.align		4
.L_50:
        /*00c8*/ 	.word	index@(.nv.constant0._Z18updateInputWeightsPdS_S_S_jjjjj)
        /*00cc*/ 	.short	0x0380
        /*00ce*/ 	.short	0x0034


	//----- nvinfo : EIATTR_SW_WAR
	.align		4
.L_51:
        /*00d0*/ 	.byte	0x04, 0x36
        /*00d2*/ 	.short	(.L_53 - .L_52)
.L_52:
        /*00d4*/ 	.word	0x00000008
.L_53:


//--------------------- .nv.info._Z21calculateHiddensDeltaPdS_S_jjjjj --------------------------
	.section	.nv.info._Z21calculateHiddensDeltaPdS_S_jjjjj,"",@"SHT_CUDA_INFO"
	.sectionflags	@""
	.align	4


	//----- nvinfo : EIATTR_CUDA_API_VERSION
	.align		4
        /*0000*/ 	.byte	0x04, 0x37
        /*0002*/ 	.short	(.L_55 - .L_54)
.L_54:
        /*0004*/ 	.word	0x00000082


	//----- nvinfo : EIATTR_KPARAM_INFO
	.align		4
.L_55:
        /*0008*/ 	.byte	0x04, 0x17
        /*000a*/ 	.short	(.L_57 - .L_56)
.L_56:
        /*000c*/ 	.word	0x00000000
        /*0010*/ 	.short	0x0007
        /*0012*/ 	.short	0x0028
        /*0014*/ 	.byte	0x00, 0xf0, 0x11, 0x00


	//----- nvinfo : EIATTR_KPARAM_INFO
	.align		4
.L_57:
        /*0018*/ 	.byte	0x04, 0x17
        /*001a*/ 	.short	(.L_59 - .L_58)
.L_58:
        /*001c*/ 	.word	0x00000000
        /*0020*/ 	.short	0x0006
        /*0022*/ 	.short	0x0024
        /*0024*/ 	.byte	0x00, 0xf0, 0x11, 0x00


	//----- nvinfo : EIATTR_KPARAM_INFO
	.align		4
.L_59:
        /*0028*/ 	.byte	0x04, 0x17
        /*002a*/ 	.short	(.L_61 - .L_60)
.L_60:
        /*002c*/ 	.word	0x00000000
        /*0030*/ 	.short	0x0005
        /*0032*/ 	.short	0x0020
        /*0034*/ 	.byte	0x00, 0xf0, 0x11, 0x00


	//----- nvinfo : EIATTR_KPARAM_INFO
	.align		4
.L_61:
        /*0038*/ 	.byte	0x04, 0x17
        /*003a*/ 	.short	(.L_63 - .L_62)
.L_62:
        /*003c*/ 	.word	0x00000000
        /*0040*/ 	.short	0x0004
        /*0042*/ 	.short	0x001c
        /*0044*/ 	.byte	0x00, 0xf0, 0x11, 0x00


	//----- nvinfo : EIATTR_KPARAM_INFO
	.align		4
.L_63:
        /*0048*/ 	.byte	0x04, 0x17
        /*004a*/ 	.short	(.L_65 - .L_64)
.L_64:
        /*004c*/ 	.word	0x00000000
        /*0050*/ 	.short	0x0003
        /*0052*/ 	.short	0x0018
        /*0054*/ 	.byte	0x00, 0xf0, 0x11, 0x00


	//----- nvinfo : EIATTR_KPARAM_INFO
	.align		4
.L_65:
        /*0058*/ 	.byte	0x04, 0x17
        /*005a*/ 	.short	(.L_67 - .L_66)
.L_66:
        /*005c*/ 	.word	0x00000000
        /*0060*/ 	.short	0x0002
        /*0062*/ 	.short	0x0010
        /*0064*/ 	.byte	0x00, 0xf5, 0x21, 0x00


	//----- nvinfo : EIATTR_KPARAM_INFO
	.align		4
.L_67:
        /*0068*/ 	.byte	0x04, 0x17
        /*006a*/ 	.short	(.L_69 - .L_68)
.L_68:
        /*006c*/ 	.word	0x00000000
        /*0070*/ 	.short	0x0001
        /*0072*/ 	.short	0x0008
        /*0074*/ 	.byte	0x00, 0xf5, 0x21, 0x00


	//----- nvinfo : EIATTR_KPARAM_INFO
	.align		4
.L_69:
        /*0078*/ 	.byte	0x04, 0x17
        /*007a*/ 	.short	(.L_71 - .L_70)
.L_70:
        /*007c*/ 	.word	0x00000000
        /*0080*/ 	.short	0x0000
        /*0082*/ 	.short	0x0000
        /*0084*/ 	.byte	0x00, 0xf5, 0x21, 0x00


	//----- nvinfo : EIATTR_SPARSE_MMA_MASK
	.align		4
.L_71:
        /*0088*/ 	.byte	0x03, 0x50
        /*008a*/ 	.short	0x0000


	//----- nvinfo : EIATTR_MAXREG_COUNT
	.align		4
        /*008c*/ 	.byte	0x03, 0x1b
        /*008e*/ 	.short	0x00ff


	//----- nvinfo : EIATTR_MERCURY_ISA_VERSION
	.align		4
        /*0090*/ 	.byte	0x03, 0x5f
        /*0092*/ 	.short	0x0101


	//----- nvinfo : EIATTR_VRC_CTA_INIT_COUNT
	.align		4
        /*0094*/ 	.byte	0x02, 0x4a
	.zero		1
	.zero		1


	//----- nvinfo : EIATTR_EXIT_INSTR_OFFSETS
	.align		4
        /*0098*/ 	.byte	0x04, 0x1c
        /*009a*/ 	.short	(.L_73 - .L_72)


	//   ....[0]....
.L_72:
        /*009c*/ 	.word	0x00001110


	//----- nvinfo : EIATTR_CBANK_PARAM_SIZE
	.align		4
.L_73:
        /*00a0*/ 	.byte	0x03, 0x19
        /*00a2*/ 	.short	0x002c


	//----- nvinfo : EIATTR_PARAM_CBANK
	.align		4
        /*00a4*/ 	.byte	0x04, 0x0a
        /*00a6*/ 	.short	(.L_75 - .L_74)
	.align		4
.L_74:
        /*00a8*/ 	.word	index@(.nv.constant0._Z21calculateHiddensDeltaPdS_S_jjjjj)
        /*00ac*/ 	.short	0x0380
        /*00ae*/ 	.short	0x002c


	//----- nvinfo : EIATTR_SW_WAR
	.align		4
.L_75:
        /*00b0*/ 	.byte	0x04, 0x36
        /*00b2*/ 	.short	(.L_77 - .L_76)
.L_76:
        /*00b4*/ 	.word	0x00000008
.L_77:


//--------------------- .nv.info._Z20calculateOutputDeltaPdS_S_j --------------------------
	.section	.nv.info._Z20calculateOutputDeltaPdS_S_j,"",@"SHT_CUDA_INFO"
	.sectionflags	@""
	.align	4


	//----- nvinfo : EIATTR_CUDA_API_VERSION
	.align		4
        /*0000*/ 	.byte	0x04, 0x37
        /*0002*/ 	.short	(.L_79 - .L_78)
.L_78:
        /*0004*/ 	.word	0x00000082


	//----- nvinfo : EIATTR_KPARAM_INFO
	.align		4
.L_79:
        /*0008*/ 	.byte	0x04, 0x17
        /*000a*/ 	.short	(.L_81 - .L_80)
.L_80:
        /*000c*/ 	.word	0x00000000
        /*0010*/ 	.short	0x0003
        /*0012*/ 	.short	0x0018
        /*0014*/ 	.byte	0x00, 0xf0, 0x11, 0x00


	//----- nvinfo : EIATTR_KPARAM_INFO
	.align		4
.L_81:
        /*0018*/ 	.byte	0x04, 0x17
        /*001a*/ 	.short	(.L_83 - .L_82)
.L_82:
        /*001c*/ 	.word	0x00000000
        /*0020*/ 	.short	0x0002
        /*0022*/ 	.short	0x0010
        /*0024*/ 	.byte	0x00, 0xf5, 0x21, 0x00


	//----- nvinfo : EIATTR_KPARAM_INFO
	.align		4
.L_83:
        /*0028*/ 	.byte	0x04, 0x17
        /*002a*/ 	.short	(.L_85 - .L_84)
.L_84:
        /*002c*/ 	.word	0x00000000
        /*0030*/ 	.short	0x0001
        /*0032*/ 	.short	0x0008
        /*0034*/ 	.byte	0x00, 0xf5, 0x21, 0x00


	//----- nvinfo : EIATTR_KPARAM_INFO
	.align		4
.L_85:
        /*0038*/ 	.byte	0x04, 0x17
        /*003a*/ 	.short	(.L_87 - .L_86)
.L_86:
        /*003c*/ 	.word	0x00000000
        /*0040*/ 	.short	0x0000
        /*0042*/ 	.short	0x0000
        /*0044*/ 	.byte	0x00, 0xf5, 0x21, 0x00


	//----- nvinfo : EIATTR_SPARSE_MMA_MASK
	.align		4
.L_87:
        /*0048*/ 	.byte	0x03, 0x50
        /*004a*/ 	.short	0x0000


	//----- nvinfo : EIATTR_MAXREG_COUNT
	.align		4
        /*004c*/ 	.byte	0x03, 0x1b
        /*004e*/ 	.short	0x00ff


	//----- nvinfo : EIATTR_MERCURY_ISA_VERSION
	.align		4
        /*0050*/ 	.byte	0x03, 0x5f
        /*0052*/ 	.short	0x0101


	//----- nvinfo : EIATTR_VRC_CTA_INIT_COUNT
	.align		4
        /*0054*/ 	.byte	0x02, 0x4a
	.zero		1
	.zero		1


	//----- nvinfo : EIATTR_EXIT_INSTR_OFFSETS
	.align		4
        /*0058*/ 	.byte	0x04, 0x1c
        /*005a*/ 	.short	(.L_89 - .L_88)


	//   ....[0]....
.L_88:
        /*005c*/ 	.word	0x00000120


	//----- nvinfo : EIATTR_CBANK_PARAM_SIZE
	.align		4
.L_89:
        /*0060*/ 	.byte	0x03, 0x19
        /*0062*/ 	.short	0x001c


	//----- nvinfo : EIATTR_PARAM_CBANK
	.align		4
        /*0064*/ 	.byte	0x04, 0x0a
        /*0066*/ 	.short	(.L_91 - .L_90)
	.align		4
.L_90:
        /*0068*/ 	.word	index@(.nv.constant0._Z20calculateOutputDeltaPdS_S_j)
        /*006c*/ 	.short	0x0380
        /*006e*/ 	.short	0x001c


	//----- nvinfo : EIATTR_SW_WAR
	.align		4
.L_91:
        /*0070*/ 	.byte	0x04, 0x36
        /*0072*/ 	.short	(.L_93 - .L_92)
.L_92:
        /*0074*/ 	.word	0x00000008
.L_93:


//--------------------- .nv.info._Z13forwardKernelPdS_jjjjj --------------------------
	.section	.nv.info._Z13forwardKernelPdS_jjjjj,"",@"SHT_CUDA_INFO"
	.sectionflags	@""
	.align	4


	//----- nvinfo : EIATTR_CUDA_API_VERSION
	.align		4
        /*0000*/ 	.byte	0x04, 0x37
        /*0002*/ 	.short	(.L_95 - .L_94)
.L_94:
        /*0004*/ 	.word	0x00000082


	//----- nvinfo : EIATTR_KPARAM_INFO
	.align		4
.L_95:
        /*0008*/ 	.byte	0x04, 0x17
        /*000a*/ 	.short	(.L_97 - .L_96)
.L_96:
        /*000c*/ 	.word	0x00000000
        /*0010*/ 	.short	0x0006
        /*0012*/ 	.short	0x0020
        /*0014*/ 	.byte	0x00, 0xf0, 0x11, 0x00


	//----- nvinfo : EIATTR_KPARAM_INFO
	.align		4
.L_97:
        /*0018*/ 	.byte	0x04, 0x17
        /*001a*/ 	.short	(.L_99 - .L_98)
.L_98:
        /*001c*/ 	.word	0x00000000
        /*0020*/ 	.short	0x0005
        /*0022*/ 	.short	0x001c
        /*0024*/ 	.byte	0x00, 0xf0, 0x11, 0x00


	//----- nvinfo : EIATTR_KPARAM_INFO
	.align		4
.L_99:
        /*0028*/ 	.byte	0x04, 0x17
        /*002a*/ 	.short	(.L_101 - .L_100)
.L_100:
        /*002c*/ 	.word	0x00000000
        /*0030*/ 	.short	0x0004
        /*0032*/ 	.short	0x0018
        /*0034*/ 	.byte	0x00, 0xf0, 0x11, 0x00


	//----- nvinfo : EIATTR_KPARAM_INFO
	.align		4
.L_101:
        /*0038*/ 	.byte	0x04, 0x17
        /*003a*/ 	.short	(.L_103 - .L_102)
.L_102:
        /*003c*/ 	.word	0x00000000
        /*0040*/ 	.short	0x0003
        /*0042*/ 	.short	0x0014
        /*0044*/ 	.byte	0x00, 0xf0, 0x11, 0x00


	//----- nvinfo : EIATTR_KPARAM_INFO
	.align		4
.L_103:
        /*0048*/ 	.byte	0x04, 0x17
        /*004a*/ 	.short	(.L_105 - .L_104)
.L_104:
        /*004c*/ 	.word	0x00000000
        /*0050*/ 	.short	0x0002
        /*0052*/ 	.short	0x0010
        /*0054*/ 	.byte	0x00, 0xf0, 0x11, 0x00


	//----- nvinfo : EIATTR_KPARAM_INFO
	.align		4
.L_105:
        /*0058*/ 	.byte	0x04, 0x17
        /*005a*/ 	.short	(.L_107 - .L_106)
.L_106:
        /*005c*/ 	.word	0x00000000
        /*0060*/ 	.short	0x0001
        /*0062*/ 	.short	0x0008
        /*0064*/ 	.byte	0x00, 0xf5, 0x21, 0x00


	//----- nvinfo : EIATTR_KPARAM_INFO
	.align		4
.L_107:
        /*0068*/ 	.byte	0x04, 0x17
        /*006a*/ 	.short	(.L_109 - .L_108)
.L_108:
        /*006c*/ 	.word	0x00000000
        /*0070*/ 	.short	0x0000
        /*0072*/ 	.short	0x0000
        /*0074*/ 	.byte	0x00, 0xf5, 0x21, 0x00


	//----- nvinfo : EIATTR_SPARSE_MMA_MASK
	.align		4
.L_109:
        /*0078*/ 	.byte	0x03, 0x50
        /*007a*/ 	.short	0x0000


	//----- nvinfo : EIATTR_MAXREG_COUNT
	.align		4
        /*007c*/ 	.byte	0x03, 0x1b
        /*007e*/ 	.short	0x00ff


	//----- nvinfo : EIATTR_MERCURY_ISA_VERSION
	.align		4
        /*0080*/ 	.byte	0x03, 0x5f
        /*0082*/ 	.short	0x0101


	//----- nvinfo : EIATTR_VRC_CTA_INIT_COUNT
	.align		4
        /*0084*/ 	.byte	0x02, 0x4a
	.zero		1
	.zero		1


	//----- nvinfo : EIATTR_EXIT_INSTR_OFFSETS
	.align		4
        /*0088*/ 	.byte	0x04, 0x1c
        /*008a*/ 	.short	(.L_111 - .L_110)


	//   ....[0]....
.L_110:
        /*008c*/ 	.word	0x00001220


	//----- nvinfo : EIATTR_CRS_STACK_SIZE
	.align		4
.L_111:
        /*0090*/ 	.byte	0x04, 0x1e
        /*0092*/ 	.short	(.L_113 - .L_112)
.L_112:
        /*0094*/ 	.word	0x00000000


	//----- nvinfo : EIATTR_CBANK_PARAM_SIZE
	.align		4
.L_113:
        /*0098*/ 	.byte	0x03, 0x19
        /*009a*/ 	.short	0x0024


	//----- nvinfo : EIATTR_PARAM_CBANK
	.align		4
        /*009c*/ 	.byte	0x04, 0x0a
        /*009e*/ 	.short	(.L_115 - .L_114)
	.align		4
.L_114:
        /*00a0*/ 	.word	index@(.nv.constant0._Z13forwardKernelPdS_jjjjj)
        /*00a4*/ 	.short	0x0380
        /*00a6*/ 	.short	0x0024


	//----- nvinfo : EIATTR_SW_WAR
	.align		4
.L_115:
        /*00a8*/ 	.byte	0x04, 0x36
        /*00aa*/ 	.short	(.L_117 - .L_116)
.L_116:
        /*00ac*/ 	.word	0x00000008
.L_117:


//--------------------- .nv.callgraph             --------------------------
	.section	.nv.callgraph,"",@"SHT_CUDA_CALLGRAPH"
	.align	4
	.sectionentsize	8
	.align		4
        /*0000*/ 	.word	0x00000000
	.align		4
        /*0004*/ 	.word	0xffffffff
	.align		4
        /*0008*/ 	.word	0x00000000
	.align		4
        /*000c*/ 	.word	0xfffffffe
	.align		4
        /*0010*/ 	.word	0x00000000
	.align		4
        /*0014*/ 	.word	0xfffffffd
	.align		4
        /*0018*/ 	.word	0x00000000
	.align		4
        /*001c*/ 	.word	0xfffffffc


//--------------------- .nv.constant3             --------------------------
	.section	.nv.constant3,"a",@progbits
	.align	8
.nv.constant3:
	.type		rate,@object
	.size		rate,(momentum - rate)
rate:
        /*0000*/ 	.byte	0x66, 0x66, 0x66, 0x66, 0x66, 0x66, 0xe6, 0x3f
	.type		momentum,@object
	.size		momentum,(.L_1 - momentum)
momentum:
        /*0008*/ 	.byte	0x33, 0x33, 0x33, 0x33, 0x33, 0x33, 0xd3, 0x3f
.L_1:


//--------------------- .text._Z18updateInputWeightsPdS_S_S_jjjjj --------------------------
	.section	.text._Z18updateInputWeightsPdS_S_S_jjjjj,"ax",@progbits
	.align	128
        .global         _Z18updateInputWeightsPdS_S_S_jjjjj
        .type           _Z18updateInputWeightsPdS_S_S_jjjjj,@function
        .size           _Z18updateInputWeightsPdS_S_S_jjjjj,(.L_x_27 - _Z18updateInputWeightsPdS_S_S_jjjjj)
        .other          _Z18updateInputWeightsPdS_S_S_jjjjj,@"STO_CUDA_ENTRY STV_DEFAULT"
_Z18updateInputWeightsPdS_S_S_jjjjj:
.text._Z18updateInputWeightsPdS_S_S_jjjjj:
[----:B------:R-:W-:Y:S01]  /*0000*/  LDC R1, c[0x0][0x37c] ;  /* 0x0000df00ff017b82 */ /* 0x000fe20000000800 */
[----:B------:R-:W0:Y:S01]  /*0010*/  LDCU.64 UR10, c[0x0][0x3a0] ;  /* 0x00007400ff0a77ac */ /* 0x000e220008000a00 */
[----:B------:R-:W1:Y:S01]  /*0020*/  LDCU UR9, c[0x0][0x3b0] ;  /* 0x00007600ff0977ac */ /* 0x000e620008000800 */
[----:B0-----:R-:W-:-:S04]  /*0030*/  UISETP.NE.AND UP0, UPT, UR10, 0x1, UPT ;  /* 0x000000010a00788c */ /* 0x001fc8000bf05270 */
[----:B-1----:R-:W-:-:S06]  /*0040*/  USEL UR5, UR11, UR9, !UP0 ;  /* 0x000000090b057287 */ /* 0x002fcc000c000000 */
[----:B------:R-:W-:-:S13]  /*0050*/  ISETP.NE.AND P0, PT, RZ, UR5, PT ;  /* 0x00000005ff007c0c */ /* 0x000fda000bf05270 */
[----:B------:R-:W-:Y:S05]  /*0060*/  @!P0 EXIT ;  /* 0x000000000000894d */ /* 0x000fea0003800000 */
[----:B------:R-:W0:Y:S01]  /*0070*/  S2R R2, SR_TID.X ;  /* 0x0000000000027919 */ /* 0x000e220000002100 */
[----:B------:R-:W1:Y:S01]  /*0080*/  LDCU UR6, c[0x0][0x3ac] ;  /* 0x00007580ff0677ac */ /* 0x000e620008000800 */
[----:B------:R-:W2:Y:S01]  /*0090*/  LDC.64 R14, c[0x0][0x390] ;  /* 0x0000e400ff0e7b82 */ /* 0x000ea20000000a00 */
[----:B------:R-:W-:Y:S01]  /*00a0*/  MOV R5, UR9 ;  /* 0x0000000900057c02 */ /* 0x000fe20008000f00 */
[----:B------:R-:W-:Y:S01]  /*00b0*/  UIADD3 UR4, UPT, UPT, UR10, -0x1, URZ ;  /* 0xffffffff0a047890 */ /* 0x000fe2000fffe0ff */
[----:B------:R-:W3:Y:S05]  /*00c0*/  LDCU.64 UR16, c[0x0][0x358] ;  /* 0x00006b00ff1077ac */ /* 0x000eea0008000a00 */
[----:B------:R-:W4:Y:S01]  /*00d0*/  LDC R4, c[0x0][0x3a8] ;  /* 0x0000ea00ff047b82 */ /* 0x000f220000000800 */
[----:B------:R-:W-:-:S02]  /*00e0*/  UIMAD UR8, UR4, UR9, URZ ;  /* 0x00000009040872a4 */ /* 0x000fc4000f8e02ff */
[----:B------:R-:W-:-:S04]  /*00f0*/  UIMAD UR4, UR4, UR9, UR11 ;  /* 0x00000009040472a4 */ /* 0x000fc8000f8e020b */
[----:B------:R-:W-:Y:S01]  /*0100*/  MOV R3, UR8 ;  /* 0x0000000800037c02 */ /* 0x000fe20008000f00 */
[----:B-1----:R-:W-:Y:S02]  /*0110*/  UIADD3 UR7, UPT, UPT, UR6, 0x1, URZ ;  /* 0x0000000106077890 */ /* 0x002fe4000fffe0ff */
[----:B------:R-:W-:Y:S02]  /*0120*/  UISETP.NE.AND UP0, UPT, UR6, 0x1, UPT ;  /* 0x000000010600788c */ /* 0x000fe4000bf05270 */
[----:B------:R-:W-:Y:S02]  /*0130*/  UIMAD UR6, UR9, UR11, URZ ;  /* 0x0000000b090672a4 */ /* 0x000fe4000f8e02ff */
[----:B------:R-:W-:Y:S02]  /*0140*/  UISETP.NE.AND UP1, UPT, UR7, UR10, UPT ;  /* 0x0000000a0700728c */ /* 0x000fe4000bf25270 */
[----:B------:R-:W-:Y:S02]  /*0150*/  USEL UR7, UR6, URZ, UP0 ;  /* 0x000000ff06077287 */ /* 0x000fe40008000000 */
[----:B------:R-:W-:-:S02]  /*0160*/  UISETP.GE.U32.AND UP0, UPT, UR5, 0x8, UPT ;  /* 0x000000080500788c */ /* 0x000fc4000bf06070 */
[----:B------:R-:W-:Y:S01]  /*0170*/  PLOP3.LUT P0, PT, PT, PT, UP1, 0x80, 0x8 ;  /* 0x000000000008781c */ /* 0x000fe20003f0f018 */
[----:B0-----:R-:W-:Y:S01]  /*0180*/  IMAD R0, R5, UR8, R2 ;  /* 0x0000000805007c24 */ /* 0x001fe2000f8e0202 */
[----:B------:R-:W-:Y:S01]  /*0190*/  IADD3 R3, PT, PT, R2, UR11, R3 ;  /* 0x0000000b02037c10 */ /* 0x000fe2000fffe003 */
[----:B------:R-:W-:-:S03]  /*01a0*/  UIADD3 UR6, UPT, UPT, -UR5, UR4, URZ ;  /* 0x0000000405067290 */ /* 0x000fc6000fffe1ff */
[----:B------:R-:W-:Y:S01]  /*01b0*/  IADD3 R0, PT, PT, R0, UR7, RZ ;  /* 0x0000000700007c10 */ /* 0x000fe2000fffe0ff */
[----:B--2---:R-:W-:Y:S01]  /*01c0*/  IMAD.WIDE.U32 R14, R3, 0x8, R14 ;  /* 0x00000008030e7825 */ /* 0x004fe200078e000e */
[----:B----4-:R-:W-:Y:S01]  /*01d0*/  SEL R3, R4, UR9, !P0 ;  /* 0x0000000904037c07 */ /* 0x010fe2000c000000 */
[----:B------:R-:W-:Y:S01]  /*01e0*/  UMOV UR4, URZ ;  /* 0x000000ff00047c82 */ /* 0x000fe20008000000 */
[----:B---3--:R-:W-:Y:S05]  /*01f0*/  BRA.U !UP0, `(.L_x_0) ;  /* 0x0000000908907547 */ /* 0x008fea000b800000 */
[----:B------:R-:W-:Y:S01]  /*0200*/  VIADD R2, R2, UR7 ;  /* 0x0000000702027c36 */ /* 0x000fe20008000000 */
[----:B------:R-:W-:Y:S01]  /*0210*/  ULOP3.LUT UR4, UR5, 0xfffffff8, URZ, 0xc0, !UPT ;  /* 0xfffffff805047892 */ /* 0x000fe2000f8ec0ff */
[----:B------:R-:W0:Y:S02]  /*0220*/  LDCU.128 UR12, c[0x0][0x380] ;  /* 0x00007000ff0c77ac */ /* 0x000e240008000c00 */
[----:B------:R-:W-:Y:S01]  /*0230*/  IMAD R2, R5, UR8, R2 ;  /* 0x0000000805027c24 */ /* 0x000fe2000f8e0202 */
[----:B------:R-:W-:-:S03]  /*0240*/  UIADD3 UR7, UPT, UPT, UR6, 0x3, URZ ;  /* 0x0000000306077890 */ /* 0x000fc6000fffe0ff */
[C-C-:B------:R-:W-:Y:S01]  /*0250*/  IMAD R6, R3.reuse, 0x3, R2.reuse ;  /* 0x0000000303067824 */ /* 0x140fe200078e0202 */
[----:B------:R-:W-:Y:S01]  /*0260*/  IADD3 R7, PT, PT, R2, R3, RZ ;  /* 0x0000000302077210 */ /* 0x000fe20007ffe0ff */
[C-C-:B------:R-:W-:Y:S01]  /*0270*/  IMAD R10, R3.reuse, 0x5, R2.reuse ;  /* 0x00000005030a7824 */ /* 0x140fe200078e0202 */
[CC--:B------:R-:W-:Y:S01]  /*0280*/  LEA R4, R3.reuse, R2.reuse, 0x1 ;  /* 0x0000000203047211 */ /* 0x0c0fe200078e08ff */
[C-C-:B------:R-:W-:Y:S01]  /*0290*/  IMAD R12, R3.reuse, 0x6, R2.reuse ;  /* 0x00000006030c7824 */ /* 0x140fe200078e0202 */
[C---:B------:R-:W-:Y:S01]  /*02a0*/  LEA R8, R3.reuse, R2, 0x2 ;  /* 0x0000000203087211 */ /* 0x040fe200078e10ff */
[----:B------:R-:W-:Y:S01]  /*02b0*/  IMAD R5, R3, 0x7, R2 ;  /* 0x0000000703057824 */ /* 0x000fe200078e0202 */
[----:B------:R-:W-:-:S12]  /*02c0*/  UIADD3 UR4, UPT, UPT, -UR4, URZ, URZ ;  /* 0x000000ff04047290 */ /* 0x000fd8000fffe1ff */
.L_x_1:
[----:B------:R-:W-:Y:S01]  /*02d0*/  UIADD3 UR8, UPT, UPT, UR7, -0x3, URZ ;  /* 0xfffffffd07087890 */ /* 0x000fe2000fffe0ff */
[----:B-1----:R-:W1:Y:S01]  /*02e0*/  LDC.64 R16, c[0x0][0x398] ;  /* 0x0000e600ff107b82 */ /* 0x002e620000000a00 */
[----:B------:R-:W2:Y:S02]  /*02f0*/  LDG.E.64 R20, desc[UR16][R14.64] ;  /* 0x000000100e147981 */ /* 0x000ea4000c1e1b00 */
[----:B0-----:R-:W-:-:S06]  /*0300*/  UIMAD.WIDE.U32 UR8, UR8, 0x8, UR12 ;  /* 0x00000008080878a5 */ /* 0x001fcc000f8e000c */
[----:B------:R-:W-:Y:S01]  /*0310*/  IMAD.U32 R26, RZ, RZ, UR8 ;  /* 0x00000008ff1a7e24 */ /* 0x000fe2000f8e00ff */
[----:B------:R-:W-:-:S05]  /*0320*/  MOV R27, UR9 ;  /* 0x00000009001b7c02 */ /* 0x000fca0008000f00 */
[----:B------:R-:W2:Y:S01]  /*0330*/  LDG.E.64 R18, desc[UR16][R26.64] ;  /* 0x000000101a127981 */ /* 0x000ea2000c1e1b00 */
[----:B-1----:R-:W-:-:S05]  /*0340*/  IMAD.WIDE.U32 R24, R2, 0x8, R16 ;  /* 0x0000000802187825 */ /* 0x002fca00078e0010 */
[----:B------:R-:W3:Y:S01]  /*0350*/  LDG.E.64 R22, desc[UR16][R24.64] ;  /* 0x0000001018167981 */ /* 0x000ee2000c1e1b00 */
[----:B------:R-:W-:Y:S01]  /*0360*/  UMOV UR10, 0x66666666 ;  /* 0x66666666000a7882 */ /* 0x000fe20000000000 */
[----:B------:R-:W-:Y:S01]  /*0370*/  UMOV UR11, 0x3fe66666 ;  /* 0x3fe66666000b7882 */ /* 0x000fe20000000000 */
[----:B------:R-:W-:Y:S01]  /*0380*/  HFMA2 R29, -RZ, RZ, 0, 4.76837158203125e-07 ;  /* 0x00000008ff1d7431 */ /* 0x000fe200000001ff */
[----:B------:R-:W-:Y:S01]  /*0390*/  UMOV UR8, 0x33333333 ;  /* 0x3333333300087882 */ /* 0x000fe20000000000 */
[----:B------:R-:W-:-:S03]  /*03a0*/  UMOV UR9, 0x3fd33333 ;  /* 0x3fd3333300097882 */ /* 0x000fc60000000000 */
[----:B------:R-:W-:Y:S01]  /*03b0*/  IMAD.WIDE.U32 R28, R2, R29, UR14 ;  /* 0x0000000e021c7e25 */ /* 0x000fe2000f8e001d */
[----:B--2---:R-:W-:-:S08]  /*03c0*/  DMUL R18, R18, R20 ;  /* 0x0000001412127228 */ /* 0x004fd00000000000 */
[----:B------:R-:W-:-:S08]  /*03d0*/  DMUL R18, R18, UR10 ;  /* 0x0000000a12127c28 */ /* 0x000fd00008000000 */
[----:B---3--:R-:W-:-:S07]  /*03e0*/  DFMA R22, R22, UR8, R18 ;  /* 0x0000000816167c2b */ /* 0x008fce0008000012 */
[----:B------:R0:W-:Y:S04]  /*03f0*/  STG.E.64 desc[UR16][R24.64], R22 ;  /* 0x0000001618007986 */ /* 0x0001e8000c101b10 */
[----:B------:R-:W0:Y:S01]  /*0400*/  LDG.E.64 R18, desc[UR16][R28.64] ;  /* 0x000000101c127981 */ /* 0x000e22000c1e1b00 */
[----:B------:R-:W-:-:S04]  /*0410*/  UIADD3 UR8, UPT, UPT, UR7, -0x2, URZ ;  /* 0xfffffffe07087890 */ /* 0x000fc8000fffe0ff */
[----:B------:R-:W-:-:S06]  /*0420*/  UIMAD.WIDE.U32 UR8, UR8, 0x8, UR12 ;  /* 0x00000008080878a5 */ /* 0x000fcc000f8e000c */
[----:B------:R-:W-:Y:S01]  /*0430*/  MOV R20, UR8 ;  /* 0x0000000800147c02 */ /* 0x000fe20008000f00 */
[----:B------:R-:W-:Y:S02]  /*0440*/  IMAD.U32 R21, RZ, RZ, UR9 ;  /* 0x00000009ff157e24 */ /* 0x000fe4000f8e00ff */
[----:B------:R-:W-:Y:S01]  /*0450*/  IMAD.WIDE.U32 R26, R7, 0x8, R16 ;  /* 0x00000008071a7825 */ /* 0x000fe200078e0010 */
[----:B0-----:R-:W-:-:S07]  /*0460*/  DADD R24, R22, R18 ;  /* 0x0000000016187229 */ /* 0x001fce0000000012 */
[----:B------:R0:W-:Y:S04]  /*0470*/  STG.E.64 desc[UR16][R28.64], R24 ;  /* 0x000000181c007986 */ /* 0x0001e8000c101b10 */
[----:B------:R-:W2:Y:S04]  /*0480*/  LDG.E.64 R18, desc[UR16][R20.64] ;  /* 0x0000001014127981 */ /* 0x000ea8000c1e1b00 */
[----:B------:R-:W3:Y:S04]  /*0490*/  LDG.E.64 R22, desc[UR16][R26.64] ;  /* 0x000000101a167981 */ /* 0x000ee8000c1e1b00 */
[----:B------:R-:W2:Y:S01]  /*04a0*/  LDG.E.64 R20, desc[UR16][R14.64] ;  /* 0x000000100e147981 */ /* 0x000ea2000c1e1b00 */
[----:B------:R-:W-:Y:S01]  /*04b0*/  HFMA2 R9, -RZ, RZ, 0, 4.76837158203125e-07 ;  /* 0x00000008ff097431 */ /* 0x000fe200000001ff */
[----:B------:R-:W-:Y:S01]  /*04c0*/  UMOV UR18, 0x33333333 ;  /* 0x3333333300127882 */ /* 0x000fe20000000000 */
[----:B------:R-:W-:-:S03]  /*04d0*/  UMOV UR19, 0x3fd33333 ;  /* 0x3fd3333300137882 */ /* 0x000fc60000000000 */
[----:B0-----:R-:W-:Y:S01]  /*04e0*/  IMAD.WIDE.U32 R28, R7, R9, UR14 ;  /* 0x0000000e071c7e25 */ /* 0x001fe2000f8e0009 */
[----:B--2---:R-:W-:-:S08]  /*04f0*/  DMUL R18, R18, R20 ;  /* 0x0000001412127228 */ /* 0x004fd00000000000 */
[----:B------:R-:W-:-:S08]  /*0500*/  DMUL R18, R18, UR10 ;  /* 0x0000000a12127c28 */ /* 0x000fd00008000000 */
[----:B---3--:R-:W-:-:S07]  /*0510*/  DFMA R22, R22, UR18, R18 ;  /* 0x0000001216167c2b */ /* 0x008fce0008000012 */
[----:B------:R0:W-:Y:S04]  /*0520*/  STG.E.64 desc[UR16][R26.64], R22 ;  /* 0x000000161a007986 */ /* 0x0001e8000c101b10 */
[----:B------:R-:W2:Y:S01]  /*0530*/  LDG.E.64 R20, desc[UR16][R28.64] ;  /* 0x000000101c147981 */ /* 0x000ea2000c1e1b00 */
[----:B------:R-:W-:-:S04]  /*0540*/  UIADD3 UR8, UPT, UPT, UR7, -0x1, URZ ;  /* 0xffffffff07087890 */ /* 0x000fc8000fffe0ff */
[----:B------:R-:W-:-:S06]  /*0550*/  UIMAD.WIDE.U32 UR8, UR8, 0x8, UR12 ;  /* 0x00000008080878a5 */ /* 0x000fcc000f8e000c */
[----:B------:R-:W-:Y:S02]  /*0560*/  MOV R18, UR8 ;  /* 0x0000000800127c02 */ /* 0x000fe40008000f00 */
[----:B------:R-:W-:Y:S01]  /*0570*/  MOV R19, UR9 ;  /* 0x0000000900137c02 */ /* 0x000fe20008000f00 */
[----:B------:R-:W-:Y:S01]  /*0580*/  IMAD.WIDE.U32 R24, R4, 0x8, R16 ;  /* 0x0000000804187825 */ /* 0x000fe200078e0010 */
[----:B--2---:R-:W-:-:S07]  /*0590*/  DADD R20, R22, R20 ;  /* 0x0000000016147229 */ /* 0x004fce0000000014 */
[----:B------:R1:W-:Y:S04]  /*05a0*/  STG.E.64 desc[UR16][R28.64], R20 ;  /* 0x000000141c007986 */ /* 0x0003e8000c101b10 */
[----:B------:R-:W2:Y:S04]  /*05b0*/  LDG.E.64 R18, desc[UR16][R18.64] ;  /* 0x0000001012127981 */ /* 0x000ea8000c1e1b00 */
[----:B0-----:R-:W3:Y:S04]  /*05c0*/  LDG.E.64 R22, desc[UR16][R24.64] ;  /* 0x0000001018167981 */ /* 0x001ee8000c1e1b00 */
[----:B-1----:R-:W2:Y:S01]  /*05d0*/  LDG.E.64 R20, desc[UR16][R14.64] ;  /* 0x000000100e147981 */ /* 0x002ea2000c1e1b00 */
[----:B------:R-:W-:Y:S01]  /*05e0*/  IMAD.WIDE.U32 R28, R4, R9, UR14 ;  /* 0x0000000e041c7e25 */ /* 0x000fe2000f8e0009 */
[----:B--2---:R-:W-:-:S08]  /*05f0*/  DMUL R18, R18, R20 ;  /* 0x0000001412127228 */ /* 0x004fd00000000000 */
[----:B------:R-:W-:-:S08]  /*0600*/  DMUL R26, R18, UR10 ;  /* 0x0000000a121a7c28 */ /* 0x000fd00008000000 */
[----:B---3--:R-:W-:-:S07]  /*0610*/  DFMA R26, R22, UR18, R26 ;  /* 0x00000012161a7c2b */ /* 0x008fce000800001a */
[----:B------:R0:W-:Y:S04]  /*0620*/  STG.E.64 desc[UR16][R24.64], R26 ;  /* 0x0000001a18007986 */ /* 0x0001e8000c101b10 */
[----:B------:R-:W2:Y:S01]  /*0630*/  LDG.E.64 R22, desc[UR16][R28.64] ;  /* 0x000000101c167981 */ /* 0x000ea2000c1e1b00 */
[----:B------:R-:W-:-:S06]  /*0640*/  UIMAD.WIDE.U32 UR8, UR7, 0x8, UR12 ;  /* 0x00000008070878a5 */ /* 0x000fcc000f8e000c */
[----:B------:R-:W-:Y:S01]  /*0650*/  IMAD.U32 R20, RZ, RZ, UR8 ;  /* 0x00000008ff147e24 */ /* 0x000fe2000f8e00ff */
[----:B------:R-:W-:Y:S01]  /*0660*/  MOV R21, UR9 ;  /* 0x0000000900157c02 */ /* 0x000fe20008000f00 */
[----:B--2---:R-:W-:-:S07]  /*0670*/  DADD R22, R26, R22 ;  /* 0x000000001a167229 */ /* 0x004fce0000000016 */
[----:B------:R1:W-:Y:S04]  /*0680*/  STG.E.64 desc[UR16][R28.64], R22 ;  /* 0x000000161c007986 */ /* 0x0003e8000c101b10 */
[----:B------:R-:W2:Y:S04]  /*0690*/  LDG.E.64 R18, desc[UR16][R20.64] ;  /* 0x0000001014127981 */ /* 0x000ea8000c1e1b00 */
[----:B------:R-:W2:Y:S01]  /*06a0*/  LDG.E.64 R20, desc[UR16][R14.64] ;  /* 0x000000100e147981 */ /* 0x000ea2000c1e1b00 */
[----:B0-----:R-:W-:-:S05]  /*06b0*/  IMAD.WIDE.U32 R26, R6, 0x8, R16 ;  /* 0x00000008061a7825 */ /* 0x001fca00078e0010 */
[----:B-1----:R-:W3:Y:S01]  /*06c0*/  LDG.E.64 R22, desc[UR16][R26.64] ;  /* 0x000000101a167981 */ /* 0x002ee2000c1e1b00 */
[----:B------:R-:W-:Y:S01]  /*06d0*/  IMAD.WIDE.U32 R28, R6, R9, UR14 ;  /* 0x0000000e061c7e25 */ /* 0x000fe2000f8e0009 */
[----:B--2---:R-:W-:-:S08]  /*06e0*/  DMUL R18, R18, R20 ;  /* 0x0000001412127228 */ /* 0x004fd00000000000 */
[----:B------:R-:W-:-:S08]  /*06f0*/  DMUL R18, R18, UR10 ;  /* 0x0000000a12127c28 */ /* 0x000fd00008000000 */
[----:B---3--:R-:W-:-:S07]  /*0700*/  DFMA R18, R22, UR18, R18 ;  /* 0x0000001216127c2b */ /* 0x008fce0008000012 */
[----:B------:R0:W-:Y:S04]  /*0710*/  STG.E.64 desc[UR16][R26.64], R18 ;  /* 0x000000121a007986 */ /* 0x0001e8000c101b10 */
[----:B------:R-:W2:Y:S01]  /*0720*/  LDG.E.64 R22, desc[UR16][R28.64] ;  /* 0x000000101c167981 */ /* 0x000ea2000c1e1b00 */
[----:B------:R-:W-:-:S04]  /*0730*/  UIADD3 UR8, UPT, UPT, UR7, 0x1, URZ ;  /* 0x0000000107087890 */ /* 0x000fc8000fffe0ff */
[----:B------:R-:W-:-:S06]  /*0740*/  UIMAD.WIDE.U32 UR8, UR8, 0x8, UR12 ;  /* 0x00000008080878a5 */ /* 0x000fcc000f8e000c */
[----:B------:R-:W-:Y:S02]  /*0750*/  MOV R20, UR8 ;  /* 0x0000000800147c02 */ /* 0x000fe40008000f00 */
[----:B------:R-:W-:Y:S01]  /*0760*/  MOV R21, UR9 ;  /* 0x0000000900157c02 */ /* 0x000fe20008000f00 */
[----:B------:R-:W-:Y:S01]  /*0770*/  IMAD.WIDE.U32 R24, R8, 0x8, R16 ;  /* 0x0000000808187825 */ /* 0x000fe200078e0010 */
[----:B--2---:R-:W-:-:S07]  /*0780*/  DADD R22, R18, R22 ;  /* 0x0000000012167229 */ /* 0x004fce0000000016 */
[----:B------:R1:W-:Y:S04]  /*0790*/  STG.E.64 desc[UR16][R28.64], R22 ;  /* 0x000000161c007986 */ /* 0x0003e8000c101b10 */
[----:B0-----:R-:W2:Y:S04]  /*07a0*/  LDG.E.64 R18, desc[UR16][R20.64] ;  /* 0x0000001014127981 */ /* 0x001ea8000c1e1b00 */
[----:B------:R-:W2:Y:S04]  /*07b0*/  LDG.E.64 R20, desc[UR16][R14.64] ;  /* 0x000000100e147981 */ /* 0x000ea8000c1e1b00 */
        /* <DEDUP_REMOVED lines=9> */
[----:B------:R-:W-:Y:S01]  /*0850*/  IMAD.U32 R20, RZ, RZ, UR8 ;  /* 0x00000008ff147e24 */ /* 0x000fe2000f8e00ff */
        /* <DEDUP_REMOVED lines=17> */
[----:B--2---:R-:W-:-:S07]  /*0970*/  DADD R22, R18, R22 ;  /* 0x0000000012167229 */ /* 0x004fce0000000016 */
[----:B------:R1:W-:Y:S04]  /*0980*/  STG.E.64 desc[UR16][R28.64], R22 ;  /* 0x000000161c007986 */ /* 0x0003e8000c101b10 */
[----:B0-----:R-:W2:Y:S04]  /*0990*/  LDG.E.64 R18, desc[UR16][R20.64] ;  /* 0x0000001014127981 */ /* 0x001ea8000c1e1b00 */
[----:B------:R-:W2:Y:S01]  /*09a0*/  LDG.E.64 R20, desc[UR16][R14.64] ;  /* 0x000000100e147981 */ /* 0x000ea2000c1e1b00 */
[----:B-1----:R-:W-:-:S05]  /*09b0*/  IMAD.WIDE.U32 R22, R12, 0x8, R16 ;  /* 0x000000080c167825 */ /* 0x002fca00078e0010 */
[----:B------:R-:W3:Y:S01]  /*09c0*/  LDG.E.64 R24, desc[UR16][R22.64] ;  /* 0x0000001016187981 */ /* 0x000ee2000c1e1b00 */
[----:B------:R-:W-:-:S04]  /*09d0*/  IMAD.MOV.U32 R27, RZ, RZ, 0x8 ;  /* 0x00000008ff1b7424 */ /* 0x000fc800078e00ff */
        /* <DEDUP_REMOVED lines=12> */
[----:B------:R-:W2:Y:S04]  /*0aa0*/  LDG.E.64 R18, desc[UR16][R18.64] ;  /* 0x0000001012127981 */ /* 0x000ea8000c1e1b00 */
[----:B------:R-:W2:Y:S01]  /*0ab0*/  LDG.E.64 R20, desc[UR16][R14.64] ;  /* 0x000000100e147981 */ /* 0x000ea2000c1e1b00 */
[----:B0-----:R-:W-:-:S05]  /*0ac0*/  IMAD.WIDE.U32 R24, R5, 0x8, R16 ;  /* 0x0000000805187825 */ /* 0x001fca00078e0010 */
[----:B------:R-:W3:Y:S01]  /*0ad0*/  LDG.E.64 R16, desc[UR16][R24.64] ;  /* 0x0000001018107981 */ /* 0x000ee2000c1e1b00 */
[----:B------:R-:W-:Y:S01]  /*0ae0*/  MOV R22, 0x8 ;  /* 0x0000000800167802 */ /* 0x000fe20000000f00 */
[----:B--2---:R-:W-:-:S08]  /*0af0*/  DMUL R20, R18, R20 ;  /* 0x0000001412147228 */ /* 0x004fd00000000000 */
[----:B------:R-:W-:-:S08]  /*0b00*/  DMUL R20, R20, UR10 ;  /* 0x0000000a14147c28 */ /* 0x000fd00008000000 */
[----:B---3--:R-:W-:Y:S01]  /*0b10*/  DFMA R20, R16, UR18, R20 ;  /* 0x0000001210147c2b */ /* 0x008fe20008000014 */
[----:B------:R-:W-:-:S06]  /*0b20*/  IMAD.WIDE.U32 R16, R5, R22, UR14 ;  /* 0x0000000e05107e25 */ /* 0x000fcc000f8e0016 */
[----:B------:R1:W-:Y:S04]  /*0b30*/  STG.E.64 desc[UR16][R24.64], R20 ;  /* 0x0000001418007986 */ /* 0x0003e8000c101b10 */
[----:B------:R-:W2:Y:S01]  /*0b40*/  LDG.E.64 R22, desc[UR16][R16.64] ;  /* 0x0000001010167981 */ /* 0x000ea2000c1e1b00 */
[----:B------:R-:W-:-:S04]  /*0b50*/  UIADD3 UR4, UPT, UPT, UR4, 0x8, URZ ;  /* 0x0000000804047890 */ /* 0x000fc8000fffe0ff */
[----:B------:R-:W-:Y:S01]  /*0b60*/  UISETP.NE.AND UP0, UPT, UR4, URZ, UPT ;  /* 0x000000ff0400728c */ /* 0x000fe2000bf05270 */
[C---:B------:R-:W-:Y:S01]  /*0b70*/  IMAD R7, R3.reuse, 0x8, R7 ;  /* 0x0000000803077824 */ /* 0x040fe200078e0207 */
[C---:B------:R-:W-:Y:S01]  /*0b80*/  LEA R4, R3.reuse, R4, 0x3 ;  /* 0x0000000403047211 */ /* 0x040fe200078e18ff */
[C---:B------:R-:W-:Y:S01]  /*0b90*/  IMAD R10, R3.reuse, 0x8, R10 ;  /* 0x00000008030a7824 */ /* 0x040fe200078e020a */
[C---:B------:R-:W-:Y:S02]  /*0ba0*/  LEA R6, R3.reuse, R6, 0x3 ;  /* 0x0000000603067211 */ /* 0x040fe400078e18ff */
[C---:B------:R-:W-:Y:S02]  /*0bb0*/  LEA R8, R3.reuse, R8, 0x3 ;  /* 0x0000000803087211 */ /* 0x040fe400078e18ff */
[C---:B------:R-:W-:Y:S02]  /*0bc0*/  LEA R12, R3.reuse, R12, 0x3 ;  /* 0x0000000c030c7211 */ /* 0x040fe400078e18ff */
[----:B------:R-:W-:-:S02]  /*0bd0*/  LEA R5, R3, R5, 0x3 ;  /* 0x0000000503057211 */ /* 0x000fc400078e18ff */
[----:B------:R-:W-:Y:S01]  /*0be0*/  LEA R2, R3, R2, 0x3 ;  /* 0x0000000203027211 */ /* 0x000fe200078e18ff */
[----:B------:R-:W-:Y:S01]  /*0bf0*/  UIADD3 UR7, UPT, UPT, UR7, 0x8, URZ ;  /* 0x0000000807077890 */ /* 0x000fe2000fffe0ff */
[----:B--2---:R-:W-:-:S07]  /*0c00*/  DADD R22, R20, R22 ;  /* 0x0000000014167229 */ /* 0x004fce0000000016 */
[----:B------:R1:W-:Y:S01]  /*0c10*/  STG.E.64 desc[UR16][R16.64], R22 ;  /* 0x0000001610007986 */ /* 0x0003e2000c101b10 */
[----:B------:R-:W-:Y:S05]  /*0c20*/  BRA.U UP0, `(.L_x_1) ;  /* 0xfffffff500a87547 */ /* 0x000fea000b83ffff */
[----:B------:R-:W-:-:S12]  /*0c30*/  ULOP3.LUT UR4, UR5, 0xfffffff8, URZ, 0xc0, !UPT ;  /* 0xfffffff805047892 */ /* 0x000fd8000f8ec0ff */
.L_x_0:
[----:B------:R-:W-:-:S06]  /*0c40*/  ULOP3.LUT UP0, UR7, UR5, 0x7, URZ, 0xc0, !UPT ;  /* 0x0000000705077892 */ /* 0x000fcc000f80c0ff */
[----:B------:R-:W-:-:S13]  /*0c50*/  PLOP3.LUT P0, PT, PT, PT, UP0, 0x80, 0x8 ;  /* 0x000000000008781c */ /* 0x000fda0003f0f008 */
[----:B------:R-:W-:Y:S05]  /*0c60*/  @!P0 EXIT ;  /* 0x000000000000894d */ /* 0x000fea0003800000 */
[----:B------:R-:W-:Y:S02]  /*0c70*/  UISETP.GE.U32.AND UP0, UPT, UR7, 0x4, UPT ;  /* 0x000000040700788c */ /* 0x000fe4000bf06070 */
[----:B------:R-:W-:-:S07]  /*0c80*/  ULOP3.LUT UR10, UR5, 0x3, URZ, 0xc0, !UPT ;  /* 0x00000003050a7892 */ /* 0x000fce000f8ec0ff */
[----:B------:R-:W-:Y:S05]  /*0c90*/  BRA.U !UP0, `(.L_x_2) ;  /* 0x00000005083c7547 */ /* 0x000fea000b800000 */
[----:B------:R-:W0:Y:S01]  /*0ca0*/  LDCU.128 UR12, c[0x0][0x380] ;  /* 0x00007000ff0c77ac */ /* 0x000e220008000c00 */
[----:B------:R-:W2:Y:S01]  /*0cb0*/  LDC.64 R4, c[0x0][0x398] ;  /* 0x0000e600ff047b82 */ /* 0x000ea20000000a00 */
[----:B------:R-:W3:Y:S01]  /*0cc0*/  LDG.E.64 R12, desc[UR16][R14.64] ;  /* 0x000000100e0c7981 */ /* 0x000ee2000c1e1b00 */
[----:B------:R-:W-:-:S04]  /*0cd0*/  UIADD3 UR7, UPT, UPT, UR4, UR6, URZ ;  /* 0x0000000604077290 */ /* 0x000fc8000fffe0ff */
[----:B0-----:R-:W-:-:S06]  /*0ce0*/  UIMAD.WIDE.U32 UR8, UR7, 0x8, UR12 ;  /* 0x00000008070878a5 */ /* 0x001fcc000f8e000c */
[----:B-1----:R-:W-:Y:S01]  /*0cf0*/  IMAD.U32 R16, RZ, RZ, UR8 ;  /* 0x00000008ff107e24 */ /* 0x002fe2000f8e00ff */
[----:B------:R-:W-:-:S05]  /*0d00*/  MOV R17, UR9 ;  /* 0x0000000900117c02 */ /* 0x000fca0008000f00 */
[----:B------:R-:W3:Y:S01]  /*0d10*/  LDG.E.64 R10, desc[UR16][R16.64] ;  /* 0x00000010100a7981 */ /* 0x000ee2000c1e1b00 */
[----:B------:R-:W-:-:S04]  /*0d20*/  IMAD R2, R3, UR4, R0 ;  /* 0x0000000403027c24 */ /* 0x000fc8000f8e0200 */
[----:B--2---:R-:W-:-:S05]  /*0d30*/  IMAD.WIDE.U32 R6, R2, 0x8, R4 ;  /* 0x0000000802067825 */ /* 0x004fca00078e0004 */
[----:B------:R-:W2:Y:S01]  /*0d40*/  LDG.E.64 R8, desc[UR16][R6.64] ;  /* 0x0000001006087981 */ /* 0x000ea2000c1e1b00 */
[----:B------:R-:W-:Y:S01]  /*0d50*/  UMOV UR18, 0x66666666 ;  /* 0x6666666600127882 */ /* 0x000fe20000000000 */
[----:B------:R-:W-:Y:S01]  /*0d60*/  UMOV UR19, 0x3fe66666 ;  /* 0x3fe6666600137882 */ /* 0x000fe20000000000 */
[----:B------:R-:W-:Y:S01]  /*0d70*/  UMOV UR20, 0x33333333 ;  /* 0x3333333300147882 */ /* 0x000fe20000000000 */
[----:B------:R-:W-:Y:S01]  /*0d80*/  UMOV UR21, 0x3fd33333 ;  /* 0x3fd3333300157882 */ /* 0x000fe20000000000 */
[----:B---3--:R-:W-:Y:S01]  /*0d90*/  DMUL R10, R10, R12 ;  /* 0x0000000c0a0a7228 */ /* 0x008fe20000000000 */
[----:B------:R-:W-:-:S07]  /*0da0*/  HFMA2 R13, -RZ, RZ, 0, 4.76837158203125e-07 ;  /* 0x00000008ff0d7431 */ /* 0x000fce00000001ff */
[----:B------:R-:W-:-:S08]  /*0db0*/  DMUL R10, R10, UR18 ;  /* 0x000000120a0a7c28 */ /* 0x000fd00008000000 */
[----:B--2---:R-:W-:Y:S01]  /*0dc0*/  DFMA R8, R8, UR20, R10 ;  /* 0x0000001408087c2b */ /* 0x004fe2000800000a */
[----:B------:R-:W-:-:S06]  /*0dd0*/  IMAD.WIDE.U32 R10, R2, R13, UR14 ;  /* 0x0000000e020a7e25 */ /* 0x000fcc000f8e000d */
[----:B------:R0:W-:Y:S04]  /*0de0*/  STG.E.64 desc[UR16][R6.64], R8 ;  /* 0x0000000806007986 */ /* 0x0001e8000c101b10 */
[----:B------:R-:W2:Y:S01]  /*0df0*/  LDG.E.64 R12, desc[UR16][R10.64] ;  /* 0x000000100a0c7981 */ /* 0x000ea2000c1e1b00 */
[----:B------:R-:W-:-:S04]  /*0e00*/  UIADD3 UR8, UPT, UPT, UR7, 0x1, URZ ;  /* 0x0000000107087890 */ /* 0x000fc8000fffe0ff */
[----:B------:R-:W-:-:S06]  /*0e10*/  UIMAD.WIDE.U32 UR8, UR8, 0x8, UR12 ;  /* 0x00000008080878a5 */ /* 0x000fcc000f8e000c */
[----:B------:R-:W-:Y:S01]  /*0e20*/  MOV R22, UR8 ;  /* 0x0000000800167c02 */ /* 0x000fe20008000f00 */
[----:B------:R-:W-:Y:S01]  /*0e30*/  IMAD.U32 R23, RZ, RZ, UR9 ;  /* 0x00000009ff177e24 */ /* 0x000fe2000f8e00ff */
[----:B------:R-:W-:-:S05]  /*0e40*/  IADD3 R2, PT, PT, R2, R3, RZ ;  /* 0x0000000302027210 */ /* 0x000fca0007ffe0ff */
[----:B------:R-:W-:Y:S01]  /*0e50*/  IMAD.WIDE.U32 R16, R2, 0x8, R4 ;  /* 0x0000000802107825 */ /* 0x000fe200078e0004 */
[----:B--2---:R-:W-:-:S07]  /*0e60*/  DADD R12, R8, R12 ;  /* 0x00000000080c7229 */ /* 0x004fce000000000c */
[----:B------:R1:W-:Y:S04]  /*0e70*/  STG.E.64 desc[UR16][R10.64], R12 ;  /* 0x0000000c0a007986 */ /* 0x0003e8000c101b10 */
[----:B------:R-:W2:Y:S04]  /*0e80*/  LDG.E.64 R18, desc[UR16][R22.64] ;  /* 0x0000001016127981 */ /* 0x000ea8000c1e1b00 */
[----:B------:R-:W2:Y:S04]  /*0e90*/  LDG.E.64 R20, desc[UR16][R14.64] ;  /* 0x000000100e147981 */ /* 0x000ea8000c1e1b00 */
[----:B0-----:R-:W3:Y:S01]  /*0ea0*/  LDG.E.64 R6, desc[UR16][R16.64] ;  /* 0x0000001010067981 */ /* 0x001ee2000c1e1b00 */
[----:B------:R-:W-:-:S05]  /*0eb0*/  MOV R9, 0x8 ;  /* 0x0000000800097802 */ /* 0x000fca0000000f00 */
[----:B------:R-:W-:Y:S01]  /*0ec0*/  IMAD.WIDE.U32 R8, R2, R9, UR14 ;  /* 0x0000000e02087e25 */ /* 0x000fe2000f8e0009 */
[----:B--2---:R-:W-:-:S08]  /*0ed0*/  DMUL R18, R18, R20 ;  /* 0x0000001412127228 */ /* 0x004fd00000000000 */
[----:B------:R-:W-:-:S08]  /*0ee0*/  DMUL R18, R18, UR18 ;  /* 0x0000001212127c28 */ /* 0x000fd00008000000 */
[----:B---3--:R-:W-:-:S07]  /*0ef0*/  DFMA R6, R6, UR20, R18 ;  /* 0x0000001406067c2b */ /* 0x008fce0008000012 */
[----:B------:R0:W-:Y:S04]  /*0f00*/  STG.E.64 desc[UR16][R16.64], R6 ;  /* 0x0000000610007986 */ /* 0x0001e8000c101b10 */
[----:B-1----:R-:W2:Y:S01]  /*0f10*/  LDG.E.64 R10, desc[UR16][R8.64] ;  /* 0x00000010080a7981 */ /* 0x002ea2000c1e1b00 */
        /* <DEDUP_REMOVED lines=29> */
[----:B------:R-:W-:Y:S01]  /*10f0*/  MOV R2, 0x8 ;  /* 0x0000000800027802 */ /* 0x000fe20000000f00 */
[----:B--2---:R-:W-:-:S08]  /*1100*/  DMUL R10, R10, R18 ;  /* 0x000000120a0a7228 */ /* 0x004fd00000000000 */
[----:B------:R-:W-:-:S08]  /*1110*/  DMUL R10, R10, UR18 ;  /* 0x000000120a0a7c28 */ /* 0x000fd00008000000 */
[----:B---3--:R-:W-:Y:S01]  /*1120*/  DFMA R6, R6, UR20, R10 ;  /* 0x0000001406067c2b */ /* 0x008fe2000800000a */
[----:B------:R-:W-:-:S06]  /*1130*/  IMAD.WIDE.U32 R10, R23, R2, UR14 ;  /* 0x0000000e170a7e25 */ /* 0x000fcc000f8e0002 */
[----:B------:R0:W-:Y:S04]  /*1140*/  STG.E.64 desc[UR16][R4.64], R6 ;  /* 0x0000000604007986 */ /* 0x0001e8000c101b10 */
[----:B-1----:R-:W2:Y:S01]  /*1150*/  LDG.E.64 R8, desc[UR16][R10.64] ;  /* 0x000000100a087981 */ /* 0x002ea2000c1e1b00 */
[----:B------:R-:W-:Y:S01]  /*1160*/  UIADD3 UR4, UPT, UPT, UR4, 0x4, URZ ;  /* 0x0000000404047890 */ /* 0x000fe2000fffe0ff */
[----:B--2---:R-:W-:-:S07]  /*1170*/  DADD R8, R6, R8 ;  /* 0x0000000006087229 */ /* 0x004fce0000000008 */
[----:B------:R0:W-:Y:S04]  /*1180*/  STG.E.64 desc[UR16][R10.64], R8 ;  /* 0x000000080a007986 */ /* 0x0001e8000c101b10 */
.L_x_2:
[----:B------:R-:W-:-:S13]  /*1190*/  ISETP.NE.AND P0, PT, RZ, UR10, PT ;  /* 0x0000000aff007c0c */ /* 0x000fda000bf05270 */
[----:B------:R-:W-:Y:S05]  /*11a0*/  @!P0 EXIT ;  /* 0x000000000000894d */ /* 0x000fea0003800000 */
[----:B------:R-:W-:-:S09]  /*11b0*/  UISETP.NE.AND UP0, UPT, UR10, 0x1, UPT ;  /* 0x000000010a00788c */ /* 0x000fd2000bf05270 */
[----:B------:R-:W-:Y:S05]  /*11c0*/  BRA.U !UP0, `(.L_x_3) ;  /* 0x0000000108ac7547 */ /* 0x000fea000b800000 */
[----:B------:R-:W2:Y:S01]  /*11d0*/  LDCU.128 UR8, c[0x0][0x380] ;  /* 0x00007000ff0877ac */ /* 0x000ea20008000c00 */
[----:B0-----:R-:W1:Y:S01]  /*11e0*/  LDC.64 R4, c[0x0][0x398] ;  /* 0x0000e600ff047b82 */ /* 0x001e620000000a00 */
[----:B------:R-:W3:Y:S01]  /*11f0*/  LDG.E.64 R10, desc[UR16][R14.64] ;  /* 0x000000100e0a7981 */ /* 0x000ee2000c1e1b00 */
[----:B------:R-:W-:-:S04]  /*1200*/  UIADD3 UR7, UPT, UPT, UR4, UR6, URZ ;  /* 0x0000000604077290 */ /* 0x000fc8000fffe0ff */
[----:B--2---:R-:W-:-:S06]  /*1210*/  UIMAD.WIDE.U32 UR12, UR7, 0x8, UR8 ;  /* 0x00000008070c78a5 */ /* 0x004fcc000f8e0008 */
[----:B------:R-:W-:Y:S01]  /*1220*/  MOV R12, UR12 ;  /* 0x0000000c000c7c02 */ /* 0x000fe20008000f00 */
[----:B------:R-:W-:-:S05]  /*1230*/  IMAD.U32 R13, RZ, RZ, UR13 ;  /* 0x0000000dff0d7e24 */ /* 0x000fca000f8e00ff */
[----:B------:R-:W3:Y:S01]  /*1240*/  LDG.E.64 R8, desc[UR16][R12.64] ;  /* 0x000000100c087981 */ /* 0x000ee2000c1e1b00 */
[----:B------:R-:W-:-:S04]  /*1250*/  IMAD R2, R3, UR4, R0 ;  /* 0x0000000403027c24 */ /* 0x000fc8000f8e0200 */
[----:B-1----:R-:W-:-:S05]  /*1260*/  IMAD.WIDE.U32 R16, R2, 0x8, R4 ;  /* 0x0000000802107825 */ /* 0x002fca00078e0004 */
[----:B------:R-:W2:Y:S01]  /*1270*/  LDG.E.64 R6, desc[UR16][R16.64] ;  /* 0x0000001010067981 */ /* 0x000ea2000c1e1b00 */
[----:B------:R-:W-:Y:S01]  /*1280*/  UMOV UR12, 0x66666666 ;  /* 0x66666666000c7882 */ /* 0x000fe20000000000 */
[----:B------:R-:W-:Y:S01]  /*1290*/  UMOV UR13, 0x3fe66666 ;  /* 0x3fe66666000d7882 */ /* 0x000fe20000000000 */
[----:B------:R-:W-:Y:S01]  /*12a0*/  HFMA2 R19, -RZ, RZ, 0, 4.76837158203125e-07 ;  /* 0x00000008ff137431 */ /* 0x000fe200000001ff */
[----:B------:R-:W-:Y:S01]  /*12b0*/  UMOV UR14, 0x33333333 ;  /* 0x33333333000e7882 */ /* 0x000fe20000000000 */
[----:B------:R-:W-:-:S03]  /*12c0*/  UMOV UR15, 0x3fd33333 ;  /* 0x3fd33333000f7882 */ /* 0x000fc60000000000 */
[----:B------:R-:W-:Y:S01]  /*12d0*/  IMAD.WIDE.U32 R18, R2, R19, UR10 ;  /* 0x0000000a02127e25 */ /* 0x000fe2000f8e0013 */
[----:B---3--:R-:W-:-:S08]  /*12e0*/  DMUL R8, R8, R10 ;  /* 0x0000000a08087228 */ /* 0x008fd00000000000 */
[----:B------:R-:W-:-:S08]  /*12f0*/  DMUL R8, R8, UR12 ;  /* 0x0000000c08087c28 */ /* 0x000fd00008000000 */
[----:B--2---:R-:W-:-:S07]  /*1300*/  DFMA R6, R6, UR14, R8 ;  /* 0x0000000e06067c2b */ /* 0x004fce0008000008 */
[----:B------:R0:W-:Y:S04]  /*1310*/  STG.E.64 desc[UR16][R16.64], R6 ;  /* 0x0000000610007986 */ /* 0x0001e8000c101b10 */
[----:B------:R-:W2:Y:S01]  /*1320*/  LDG.E.64 R8, desc[UR16][R18.64] ;  /* 0x0000001012087981 */ /* 0x000ea2000c1e1b00 */
[----:B------:R-:W-:-:S04]  /*1330*/  UIADD3 UR7, UPT, UPT, UR7, 0x1, URZ ;  /* 0x0000000107077890 */ /* 0x000fc8000fffe0ff */
[----:B------:R-:W-:-:S06]  /*1340*/  UIMAD.WIDE.U32 UR8, UR7, 0x8, UR8 ;  /* 0x00000008070878a5 */ /* 0x000fcc000f8e0008 */
[----:B------:R-:W-:Y:S02]  /*1350*/  MOV R22, UR8 ;  /* 0x0000000800167c02 */ /* 0x000fe40008000f00 */
[----:B------:R-:W-:Y:S02]  /*1360*/  MOV R23, UR9 ;  /* 0x0000000900177c02 */ /* 0x000fe40008000f00 */
[----:B------:R-:W-:-:S05]  /*1370*/  IADD3 R25, PT, PT, R2, R3, RZ ;  /* 0x0000000302197210 */ /* 0x000fca0007ffe0ff */
[----:B------:R-:W-:Y:S01]  /*1380*/  IMAD.WIDE.U32 R20, R25, 0x8, R4 ;  /* 0x0000000819147825 */ /* 0x000fe200078e0004 */
[----:B--2---:R-:W-:-:S07]  /*1390*/  DADD R8, R6, R8 ;  /* 0x0000000006087229 */ /* 0x004fce0000000008 */
[----:B------:R2:W-:Y:S04]  /*13a0*/  STG.E.64 desc[UR16][R18.64], R8 ;  /* 0x0000000812007986 */ /* 0x0005e8000c101b10 */
[----:B------:R-:W3:Y:S04]  /*13b0*/  LDG.E.64 R10, desc[UR16][R22.64] ;  /* 0x00000010160a7981 */ /* 0x000ee8000c1e1b00 */
[----:B------:R-:W3:Y:S04]  /*13c0*/  LDG.E.64 R12, desc[UR16][R14.64] ;  /* 0x000000100e0c7981 */ /* 0x000ee8000c1e1b00 */
[----:B------:R-:W4:Y:S01]  /*13d0*/  LDG.E.64 R4, desc[UR16][R20.64] ;  /* 0x0000001014047981 */ /* 0x000f22000c1e1b00 */
[----:B------:R-:W-:Y:S01]  /*13e0*/  IMAD.MOV.U32 R2, RZ, RZ, 0x8 ;  /* 0x00000008ff027424 */ /* 0x000fe200078e00ff */
[----:B---3--:R-:W-:-:S08]  /*13f0*/  DMUL R10, R10, R12 ;  /* 0x0000000c0a0a7228 */ /* 0x008fd00000000000 */
[----:B------:R-:W-:-:S08]  /*1400*/  DMUL R10, R10, UR12 ;  /* 0x0000000c0a0a7c28 */ /* 0x000fd00008000000 */
[----:B----4-:R-:W-:Y:S01]  /*1410*/  DFMA R4, R4, UR14, R10 ;  /* 0x0000000e04047c2b */ /* 0x010fe2000800000a */
[----:B------:R-:W-:-:S06]  /*1420*/  IMAD.WIDE.U32 R10, R25, R2, UR10 ;  /* 0x0000000a190a7e25 */ /* 0x000fcc000f8e0002 */
[----:B------:R2:W-:Y:S04]  /*1430*/  STG.E.64 desc[UR16][R20.64], R4 ;  /* 0x0000000414007986 */ /* 0x0005e8000c101b10 */
[----:B0-----:R-:W3:Y:S01]  /*1440*/  LDG.E.64 R6, desc[UR16][R10.64] ;  /* 0x000000100a067981 */ /* 0x001ee2000c1e1b00 */
[----:B------:R-:W-:Y:S01]  /*1450*/  UIADD3 UR4, UPT, UPT, UR4, 0x2, URZ ;  /* 0x0000000204047890 */ /* 0x000fe2000fffe0ff */
[----:B---3--:R-:W-:-:S07]  /*1460*/  DADD R6, R4, R6 ;  /* 0x0000000004067229 */ /* 0x008fce0000000006 */
[----:B------:R2:W-:Y:S04]  /*1470*/  STG.E.64 desc[UR16][R10.64], R6 ;  /* 0x000000060a007986 */ /* 0x0005e8000c101b10 */
.L_x_3:
[----:B------:R-:W-:-:S04]  /*1480*/  ULOP3.LUT UR5, UR5, 0x1, URZ, 0xc0, !UPT ;  /* 0x0000000105057892 */ /* 0x000fc8000f8ec0ff */
[----:B------:R-:W-:-:S06]  /*1490*/  UISETP.NE.U32.AND UP0, UPT, UR5, 0x1, UPT ;  /* 0x000000010500788c */ /* 0x000fcc000bf05070 */
[----:B------:R-:W-:-:S13]  /*14a0*/  PLOP3.LUT P0, PT, PT, PT, UP0, 0x80, 0x8 ;  /* 0x000000000008781c */ /* 0x000fda0003f0f008 */
[----:B------:R-:W-:Y:S05]  /*14b0*/  @P0 EXIT ;  /* 0x000000000000094d */ /* 0x000fea0003800000 */
[----:B------:R-:W3:Y:S01]  /*14c0*/  LDCU.128 UR8, c[0x0][0x380] ;  /* 0x00007000ff0877ac */ /* 0x000ee20008000c00 */
[----:B0-2---:R-:W0:Y:S01]  /*14d0*/  LDC.64 R4, c[0x0][0x398] ;  /* 0x0000e600ff047b82 */ /* 0x005e220000000a00 */
[----:B------:R-:W2:Y:S01]  /*14e0*/  LDG.E.64 R14, desc[UR16][R14.64] ;  /* 0x000000100e0e7981 */ /* 0x000ea2000c1e1b00 */
[----:B------:R-:W-:-:S04]  /*14f0*/  UIADD3 UR6, UPT, UPT, UR4, UR6, URZ ;  /* 0x0000000604067290 */ /* 0x000fc8000fffe0ff */
[----:B---3--:R-:W-:-:S06]  /*1500*/  UIMAD.WIDE.U32 UR6, UR6, 0x8, UR8 ;  /* 0x00000008060678a5 */ /* 0x008fcc000f8e0008 */
[----:B------:R-:W-:Y:S02]  /*1510*/  MOV R8, UR6 ;  /* 0x0000000600087c02 */ /* 0x000fe40008000f00 */
[----:B------:R-:W-:-:S05]  /*1520*/  MOV R9, UR7 ;  /* 0x0000000700097c02 */ /* 0x000fca0008000f00 */
[----:B------:R-:W2:Y:S01]  /*1530*/  LDG.E.64 R6, desc[UR16][R8.64] ;  /* 0x0000001008067981 */ /* 0x000ea2000c1e1b00 */
[----:B------:R-:W-:-:S04]  /*1540*/  IMAD R13, R3, UR4, R0 ;  /* 0x00000004030d7c24 */ /* 0x000fc8000f8e0200 */
[----:B0-----:R-:W-:-:S05]  /*1550*/  IMAD.WIDE.U32 R2, R13, 0x8, R4 ;  /* 0x000000080d027825 */ /* 0x001fca00078e0004 */
[----:B------:R-:W3:Y:S01]  /*1560*/  LDG.E.64 R4, desc[UR16][R2.64] ;  /* 0x0000001002047981 */ /* 0x000ee2000c1e1b00 */
[----:B------:R-:W-:Y:S01]  /*1570*/  UMOV UR4, 0x66666666 ;  /* 0x6666666600047882 */ /* 0x000fe20000000000 */
[----:B------:R-:W-:Y:S01]  /*1580*/  UMOV UR5, 0x3fe66666 ;  /* 0x3fe6666600057882 */ /* 0x000fe20000000000 */
[----:B------:R-:W-:Y:S02]  /*1590*/  MOV R10, UR10 ;  /* 0x0000000a000a7c02 */ /* 0x000fe40008000f00 */
[----:B------:R-:W-:Y:S01]  /*15a0*/  MOV R11, UR11 ;  /* 0x0000000b000b7c02 */ /* 0x000fe20008000f00 */
[----:B--2---:R-:W-:-:S08]  /*15b0*/  DMUL R6, R6, R14 ;  /* 0x0000000e06067228 */ /* 0x004fd00000000000 */
[----:B------:R-:W-:Y:S01]  /*15c0*/  DMUL R6, R6, UR4 ;  /* 0x0000000406067c28 */ /* 0x000fe20008000000 */
[----:B------:R-:W-:Y:S01]  /*15d0*/  UMOV UR4, 0x33333333 ;  /* 0x3333333300047882 */ /* 0x000fe20000000000 */
[----:B------:R-:W-:-:S06]  /*15e0*/  UMOV UR5, 0x3fd33333 ;  /* 0x3fd3333300057882 */ /* 0x000fcc0000000000 */
[----:B---3--:R-:W-:Y:S01]  /*15f0*/  DFMA R4, R4, UR4, R6 ;  /* 0x0000000404047c2b */ /* 0x008fe20008000006 */
[----:B------:R-:W-:-:S06]  /*1600*/  IMAD.WIDE.U32 R6, R13, 0x8, R10 ;  /* 0x000000080d067825 */ /* 0x000fcc00078e000a */
[----:B------:R-:W-:Y:S04]  /*1610*/  STG.E.64 desc[UR16][R2.64], R4 ;  /* 0x0000000402007986 */ /* 0x000fe8000c101b10 */
[----:B------:R-:W2:Y:S02]  /*1620*/  LDG.E.64 R8, desc[UR16][R6.64] ;  /* 0x0000001006087981 */ /* 0x000ea4000c1e1b00 */
[----:B--2---:R-:W-:-:S07]  /*1630*/  DADD R8, R4, R8 ;  /* 0x0000000004087229 */ /* 0x004fce0000000008 */
[----:B------:R-:W-:Y:S01]  /*1640*/  STG.E.64 desc[UR16][R6.64], R8 ;  /* 0x0000000806007986 */ /* 0x000fe2000c101b10 */
[----:B------:R-:W-:Y:S05]  /*1650*/  EXIT ;  /* 0x000000000000794d */ /* 0x000fea0003800000 */
.L_x_4:
[----:B------:R-:W-:-:S00]  /*1660*/  BRA `(.L_x_4) ;  /* 0xfffffffc00fc7947 */ /* 0x000fc0000383ffff */
[----:B------:R-:W-:-:S00]  /*1670*/  NOP ;  /* 0x0000000000007918 */ /* 0x000fc00000000000 */
        /* <DEDUP_REMOVED lines=8> */
.L_x_27:


//--------------------- .text._Z21calculateHiddensDeltaPdS_S_jjjjj --------------------------
	.section	.text._Z21calculateHiddensDeltaPdS_S_jjjjj,"ax",@progbits
	.align	128
        .global         _Z21calculateHiddensDeltaPdS_S_jjjjj
        .type           _Z21calculateHiddensDeltaPdS_S_jjjjj,@function
        .size           _Z21calculateHiddensDeltaPdS_S_jjjjj,(.L_x_28 - _Z21calculateHiddensDeltaPdS_S_jjjjj)
        .other          _Z21calculateHiddensDeltaPdS_S_jjjjj,@"STO_CUDA_ENTRY STV_DEFAULT"
_Z21calculateHiddensDeltaPdS_S_jjjjj:
.text._Z21calculateHiddensDeltaPdS_S_jjjjj:
[----:B------:R-:W-:Y:S08]  /*0000*/  LDC R1, c[0x0][0x37c] ;  /* 0x0000df00ff017b82 */ /* 0x000ff00000000800 */
[----:B------:R-:W0:Y:S01]  /*0010*/  LDC.64 R8, c[0x0][0x398] ;  /* 0x0000e600ff087b82 */ /* 0x000e220000000a00 */
[----:B------:R-:W1:Y:S01]  /*0020*/  S2R R0, SR_TID.X ;  /* 0x0000000000007919 */ /* 0x000e620000002100 */
[----:B------:R-:W2:Y:S01]  /*0030*/  LDCU.64 UR4, c[0x0][0x358] ;  /* 0x00006b00ff0477ac */ /* 0x000ea20008000a00 */
[----:B------:R-:W-:-:S05]  /*0040*/  CS2R R12, SRZ ;  /* 0x00000000000c7805 */ /* 0x000fca000001ff00 */
[----:B------:R-:W0:Y:S08]  /*0050*/  LDC.64 R4, c[0x0][0x3a0] ;  /* 0x0000e800ff047b82 */ /* 0x000e300000000a00 */
[----:B------:R-:W3:Y:S01]  /*0060*/  LDC R3, c[0x0][0x3a8] ;  /* 0x0000ea00ff037b82 */ /* 0x000ee20000000800 */
[----:B0-----:R-:W-:-:S04]  /*0070*/  ISETP.NE.AND P0, PT, R8, R5, PT ;  /* 0x000000050800720c */ /* 0x001fc80003f05270 */
[----:B---3--:R-:W-:Y:S02]  /*0080*/  SEL R5, R4, R3, !P0 ;  /* 0x0000000304057207 */ /* 0x008fe40004000000 */
[----:B------:R-:W-:Y:S02]  /*0090*/  IADD3 R4, PT, PT, R8, -0x1, RZ ;  /* 0xffffffff08047810 */ /* 0x000fe40007ffe0ff */
[----:B------:R-:W-:-:S03]  /*00a0*/  ISETP.NE.AND P0, PT, R5, RZ, PT ;  /* 0x000000ff0500720c */ /* 0x000fc60003f05270 */
[----:B------:R-:W-:-:S10]  /*00b0*/  IMAD R4, R4, R3, R9 ;  /* 0x0000000304047224 */ /* 0x000fd400078e0209 */
[----:B-12---:R-:W-:Y:S05]  /*00c0*/  @!P0 BRA `(.L_x_5) ;  /* 0x0000000c00e88947 */ /* 0x006fea0003800000 */
[C---:B------:R-:W-:Y:S01]  /*00d0*/  ISETP.GE.U32.AND P1, PT, R5.reuse, 0x10, PT ;  /* 0x000000100500780c */ /* 0x040fe20003f26070 */
[C---:B------:R-:W-:Y:S01]  /*00e0*/  IMAD R7, R5.reuse, R0, RZ ;  /* 0x0000000005077224 */ /* 0x040fe200078e02ff */
[----:B------:R-:W-:Y:S01]  /*00f0*/  LOP3.LUT R10, R5, 0xf, RZ, 0xc0, !PT ;  /* 0x0000000f050a7812 */ /* 0x000fe200078ec0ff */
[----:B------:R-:W-:Y:S01]  /*0100*/  HFMA2 R2, -RZ, RZ, 0, 0 ;  /* 0x00000000ff027431 */ /* 0x000fe200000001ff */
[----:B------:R-:W-:Y:S01]  /*0110*/  CS2R R12, SRZ ;  /* 0x00000000000c7805 */ /* 0x000fe2000001ff00 */
[----:B------:R-:W-:Y:S01]  /*0120*/  IMAD R27, R4, R3, R7 ;  /* 0x00000003041b7224 */ /* 0x000fe200078e0207 */
[----:B------:R-:W-:-:S07]  /*0130*/  ISETP.NE.AND P0, PT, R10, RZ, PT ;  /* 0x000000ff0a00720c */ /* 0x000fce0003f05270 */
[----:B------:R-:W-:Y:S06]  /*0140*/  @!P1 BRA `(.L_x_6) ;  /* 0x0000000400ec9947 */ /* 0x000fec0003800000 */
[----:B------:R-:W-:Y:S01]  /*0150*/  IMAD R23, R8, R3, R9 ;  /* 0x0000000308177224 */ /* 0x000fe200078e0209 */
[----:B------:R-:W-:Y:S02]  /*0160*/  LOP3.LUT R2, R5, 0xfffffff0, RZ, 0xc0, !PT ;  /* 0xfffffff005027812 */ /* 0x000fe400078ec0ff */
[----:B------:R-:W-:Y:S02]  /*0170*/  CS2R R12, SRZ ;  /* 0x00000000000c7805 */ /* 0x000fe4000001ff00 */
[----:B------:R-:W-:Y:S02]  /*0180*/  IADD3 R11, PT, PT, R27, 0x7, RZ ;  /* 0x000000071b0b7810 */ /* 0x000fe40007ffe0ff */
[----:B------:R-:W-:Y:S02]  /*0190*/  IADD3 R23, PT, PT, R23, 0x7, RZ ;  /* 0x0000000717177810 */ /* 0x000fe40007ffe0ff */
[----:B------:R-:W-:-:S07]  /*01a0*/  IADD3 R6, PT, PT, -R2, RZ, RZ ;  /* 0x000000ff02067210 */ /* 0x000fce0007ffe1ff */
.L_x_7:
[----:B------:R-:W0:Y:S01]  /*01b0*/  LDC.64 R16, c[0x0][0x388] ;  /* 0x0000e200ff107b82 */ /* 0x000e220000000a00 */
[----:B------:R-:W-:Y:S01]  /*01c0*/  IADD3 R25, PT, PT, R23, -0x7, RZ ;  /* 0xfffffff917197810 */ /* 0x000fe20007ffe0ff */
[----:B------:R-:W-:-:S06]  /*01d0*/  VIADD R29, R11, 0xfffffff9 ;  /* 0xfffffff90b1d7836 */ /* 0x000fcc0000000000 */
[----:B------:R-:W1:Y:S01]  /*01e0*/  LDC.64 R14, c[0x0][0x390] ;  /* 0x0000e400ff0e7b82 */ /* 0x000e620000000a00 */
[----:B0-----:R-:W-:-:S05]  /*01f0*/  IMAD.WIDE.U32 R28, R29, 0x8, R16 ;  /* 0x000000081d1c7825 */ /* 0x001fca00078e0010 */
[----:B------:R-:W2:Y:S01]  /*0200*/  LDG.E.64 R18, desc[UR4][R28.64] ;  /* 0x000000041c127981 */ /* 0x000ea2000c1e1b00 */
[----:B-1----:R-:W-:-:S05]  /*0210*/  IMAD.WIDE.U32 R24, R25, 0x8, R14 ;  /* 0x0000000819187825 */ /* 0x002fca00078e000e */
[----:B------:R-:W2:Y:S01]  /*0220*/  LDG.E.64 R20, desc[UR4][R24.64] ;  /* 0x0000000418147981 */ /* 0x000ea2000c1e1b00 */
[----:B------:R-:W-:Y:S02]  /*0230*/  IADD3 R22, PT, PT, R11, -0x6, RZ ;  /* 0xfffffffa0b167810 */ /* 0x000fe40007ffe0ff */
[----:B------:R-:W-:Y:S01]  /*0240*/  IADD3 R26, PT, PT, R23, -0x6, RZ ;  /* 0xfffffffa171a7810 */ /* 0x000fe20007ffe0ff */
[----:B--2---:R-:W-:Y:S02]  /*0250*/  DFMA R20, R18, R20, R12 ;  /* 0x000000141214722b */ /* 0x004fe4000000000c */
[----:B------:R-:W-:-:S04]  /*0260*/  IMAD.WIDE.U32 R12, R22, 0x8, R16 ;  /* 0x00000008160c7825 */ /* 0x000fc800078e0010 */
[----:B------:R-:W-:Y:S02]  /*0270*/  IMAD.WIDE.U32 R18, R26, 0x8, R14 ;  /* 0x000000081a127825 */ /* 0x000fe400078e000e */
[----:B------:R-:W2:Y:S04]  /*0280*/  LDG.E.64 R12, desc[UR4][R12.64] ;  /* 0x000000040c0c7981 */ /* 0x000ea8000c1e1b00 */
[----:B------:R-:W2:Y:S01]  /*0290*/  LDG.E.64 R18, desc[UR4][R18.64] ;  /* 0x0000000412127981 */ /* 0x000ea2000c1e1b00 */
[----:B------:R-:W-:Y:S01]  /*02a0*/  IADD3 R22, PT, PT, R11, -0x5, RZ ;  /* 0xfffffffb0b167810 */ /* 0x000fe20007ffe0ff */
[----:B------:R-:W-:-:S04]  /*02b0*/  VIADD R26, R23, 0xfffffffb ;  /* 0xfffffffb171a7836 */ /* 0x000fc80000000000 */
[----:B------:R-:W-:-:S04]  /*02c0*/  IMAD.WIDE.U32 R28, R22, 0x8, R16 ;  /* 0x00000008161c7825 */ /* 0x000fc800078e0010 */
[----:B------:R-:W-:Y:S01]  /*02d0*/  IMAD.WIDE.U32 R24, R26, 0x8, R14 ;  /* 0x000000081a187825 */ /* 0x000fe200078e000e */
[----:B--2---:R-:W-:Y:S01]  /*02e0*/  DFMA R18, R12, R18, R20 ;  /* 0x000000120c12722b */ /* 0x004fe20000000014 */
[----:B------:R-:W2:Y:S04]  /*02f0*/  LDG.E.64 R12, desc[UR4][R28.64] ;  /* 0x000000041c0c7981 */ /* 0x000ea8000c1e1b00 */
[----:B------:R-:W2:Y:S01]  /*0300*/  LDG.E.64 R20, desc[UR4][R24.64] ;  /* 0x0000000418147981 */ /* 0x000ea2000c1e1b00 */
[----:B------:R-:W-:Y:S02]  /*0310*/  IADD3 R22, PT, PT, R11, -0x4, RZ ;  /* 0xfffffffc0b167810 */ /* 0x000fe40007ffe0ff */
[----:B------:R-:W-:Y:S01]  /*0320*/  IADD3 R26, PT, PT, R23, -0x4, RZ ;  /* 0xfffffffc171a7810 */ /* 0x000fe20007ffe0ff */
[----:B--2---:R-:W-:-:S02]  /*0330*/  DFMA R20, R12, R20, R18 ;  /* 0x000000140c14722b */ /* 0x004fc40000000012 */
[----:B------:R-:W-:-:S04]  /*0340*/  IMAD.WIDE.U32 R12, R22, 0x8, R16 ;  /* 0x00000008160c7825 */ /* 0x000fc800078e0010 */
[----:B------:R-:W-:Y:S02]  /*0350*/  IMAD.WIDE.U32 R18, R26, 0x8, R14 ;  /* 0x000000081a127825 */ /* 0x000fe400078e000e */
[----:B------:R-:W2:Y:S04]  /*0360*/  LDG.E.64 R12, desc[UR4][R12.64] ;  /* 0x000000040c0c7981 */ /* 0x000ea8000c1e1b00 */
[----:B------:R-:W2:Y:S01]  /*0370*/  LDG.E.64 R18, desc[UR4][R18.64] ;  /* 0x0000000412127981 */ /* 0x000ea2000c1e1b00 */
[----:B------:R-:W-:Y:S02]  /*0380*/  IADD3 R22, PT, PT, R11, -0x3, RZ ;  /* 0xfffffffd0b167810 */ /* 0x000fe40007ffe0ff */
[----:B------:R-:W-:-:S03]  /*0390*/  IADD3 R26, PT, PT, R23, -0x3, RZ ;  /* 0xfffffffd171a7810 */ /* 0x000fc60007ffe0ff */
[----:B------:R-:W-:-:S04]  /*03a0*/  IMAD.WIDE.U32 R28, R22, 0x8, R16 ;  /* 0x00000008161c7825 */ /* 0x000fc800078e0010 */
[----:B------:R-:W-:Y:S01]  /*03b0*/  IMAD.WIDE.U32 R24, R26, 0x8, R14 ;  /* 0x000000081a187825 */ /* 0x000fe200078e000e */
[----:B--2---:R-:W-:Y:S01]  /*03c0*/  DFMA R18, R12, R18, R20 ;  /* 0x000000120c12722b */ /* 0x004fe20000000014 */
[----:B------:R-:W2:Y:S04]  /*03d0*/  LDG.E.64 R12, desc[UR4][R28.64] ;  /* 0x000000041c0c7981 */ /* 0x000ea8000c1e1b00 */
[----:B------:R-:W2:Y:S01]  /*03e0*/  LDG.E.64 R20, desc[UR4][R24.64] ;  /* 0x0000000418147981 */ /* 0x000ea2000c1e1b00 */
[----:B------:R-:W-:Y:S01]  /*03f0*/  IADD3 R26, PT, PT, R23, -0x2, RZ ;  /* 0xfffffffe171a7810 */ /* 0x000fe20007ffe0ff */
[----:B------:R-:W-:Y:S01]  /*0400*/  VIADD R22, R11, 0xfffffffe ;  /* 0xfffffffe0b167836 */ /* 0x000fe20000000000 */
[----:B--2---:R-:W-:-:S03]  /*0410*/  DFMA R20, R12, R20, R18 ;  /* 0x000000140c14722b */ /* 0x004fc60000000012 */
        /* <DEDUP_REMOVED lines=9> */
[----:B------:R0:W2:Y:S04]  /*04b0*/  LDG.E.64 R12, desc[UR4][R28.64] ;  /* 0x000000041c0c7981 */ /* 0x0000a8000c1e1b00 */
[----:B------:R1:W2:Y:S01]  /*04c0*/  LDG.E.64 R20, desc[UR4][R24.64] ;  /* 0x0000000418147981 */ /* 0x0002a2000c1e1b00 */
[----:B0-----:R-:W-:-:S04]  /*04d0*/  IMAD.WIDE.U32 R28, R11, 0x8, R16 ;  /* 0x000000080b1c7825 */ /* 0x001fc800078e0010 */
[----:B-1----:R-:W-:Y:S01]  /*04e0*/  IMAD.WIDE.U32 R24, R23, 0x8, R14 ;  /* 0x0000000817187825 */ /* 0x002fe200078e000e */
[----:B--2---:R-:W-:Y:S01]  /*04f0*/  DFMA R20, R12, R20, R18 ;  /* 0x000000140c14722b */ /* 0x004fe20000000012 */
[----:B------:R-:W2:Y:S04]  /*0500*/  LDG.E.64 R12, desc[UR4][R28.64] ;  /* 0x000000041c0c7981 */ /* 0x000ea8000c1e1b00 */
[----:B------:R-:W2:Y:S01]  /*0510*/  LDG.E.64 R18, desc[UR4][R24.64] ;  /* 0x0000000418127981 */ /* 0x000ea2000c1e1b00 */
[----:B------:R-:W-:Y:S01]  /*0520*/  IADD3 R22, PT, PT, R11, 0x1, RZ ;  /* 0x000000010b167810 */ /* 0x000fe20007ffe0ff */
[----:B------:R-:W-:Y:S01]  /*0530*/  VIADD R26, R23, 0x1 ;  /* 0x00000001171a7836 */ /* 0x000fe20000000000 */
[----:B--2---:R-:W-:-:S03]  /*0540*/  DFMA R18, R12, R18, R20 ;  /* 0x000000120c12722b */ /* 0x004fc60000000014 */
[----:B------:R-:W-:-:S04]  /*0550*/  IMAD.WIDE.U32 R12, R22, 0x8, R16 ;  /* 0x00000008160c7825 */ /* 0x000fc800078e0010 */
[----:B------:R-:W-:Y:S02]  /*0560*/  IMAD.WIDE.U32 R20, R26, 0x8, R14 ;  /* 0x000000081a147825 */ /* 0x000fe400078e000e */
[----:B------:R-:W2:Y:S04]  /*0570*/  LDG.E.64 R12, desc[UR4][R12.64] ;  /* 0x000000040c0c7981 */ /* 0x000ea8000c1e1b00 */
[----:B------:R-:W2:Y:S01]  /*0580*/  LDG.E.64 R20, desc[UR4][R20.64] ;  /* 0x0000000414147981 */ /* 0x000ea2000c1e1b00 */
[----:B------:R-:W-:Y:S02]  /*0590*/  IADD3 R22, PT, PT, R11, 0x2, RZ ;  /* 0x000000020b167810 */ /* 0x000fe40007ffe0ff */
[----:B------:R-:W-:-:S03]  /*05a0*/  IADD3 R26, PT, PT, R23, 0x2, RZ ;  /* 0x00000002171a7810 */ /* 0x000fc60007ffe0ff */
[----:B------:R-:W-:-:S04]  /*05b0*/  IMAD.WIDE.U32 R28, R22, 0x8, R16 ;  /* 0x00000008161c7825 */ /* 0x000fc800078e0010 */
[----:B------:R-:W-:Y:S01]  /*05c0*/  IMAD.WIDE.U32 R24, R26, 0x8, R14 ;  /* 0x000000081a187825 */ /* 0x000fe200078e000e */
[----:B--2---:R-:W-:Y:S01]  /*05d0*/  DFMA R20, R12, R20, R18 ;  /* 0x000000140c14722b */ /* 0x004fe20000000012 */
[----:B------:R-:W2:Y:S04]  /*05e0*/  LDG.E.64 R12, desc[UR4][R28.64] ;  /* 0x000000041c0c7981 */ /* 0x000ea8000c1e1b00 */
[----:B------:R-:W2:Y:S01]  /*05f0*/  LDG.E.64 R18, desc[UR4][R24.64] ;  /* 0x0000000418127981 */ /* 0x000ea2000c1e1b00 */
[----:B------:R-:W-:Y:S02]  /*0600*/  IADD3 R22, PT, PT, R11, 0x3, RZ ;  /* 0x000000030b167810 */ /* 0x000fe40007ffe0ff */
[----:B------:R-:W-:Y:S01]  /*0610*/  IADD3 R26, PT, PT, R23, 0x3, RZ ;  /* 0x00000003171a7810 */ /* 0x000fe20007ffe0ff */
[----:B--2---:R-:W-:-:S02]  /*0620*/  DFMA R18, R12, R18, R20 ;  /* 0x000000120c12722b */ /* 0x004fc40000000014 */
[----:B------:R-:W-:-:S04]  /*0630*/  IMAD.WIDE.U32 R12, R22, 0x8, R16 ;  /* 0x00000008160c7825 */ /* 0x000fc800078e0010 */
[----:B------:R-:W-:Y:S02]  /*0640*/  IMAD.WIDE.U32 R20, R26, 0x8, R14 ;  /* 0x000000081a147825 */ /* 0x000fe400078e000e */
[----:B------:R-:W2:Y:S04]  /*0650*/  LDG.E.64 R12, desc[UR4][R12.64] ;  /* 0x000000040c0c7981 */ /* 0x000ea8000c1e1b00 */
[----:B------:R-:W2:Y:S01]  /*0660*/  LDG.E.64 R20, desc[UR4][R20.64] ;  /* 0x0000000414147981 */ /* 0x000ea2000c1e1b00 */
[----:B------:R-:W-:Y:S01]  /*0670*/  IADD3 R26, PT, PT, R23, 0x4, RZ ;  /* 0x00000004171a7810 */ /* 0x000fe20007ffe0ff */
[----:B------:R-:W-:-:S04]  /*0680*/  VIADD R22, R11, 0x4 ;  /* 0x000000040b167836 */ /* 0x000fc80000000000 */
        /* <DEDUP_REMOVED lines=17> */
[----:B------:R0:W2:Y:S04]  /*07a0*/  LDG.E.64 R18, desc[UR4][R24.64] ;  /* 0x0000000418127981 */ /* 0x0000a8000c1e1b00 */
[----:B------:R-:W2:Y:S01]  /*07b0*/  LDG.E.64 R12, desc[UR4][R28.64] ;  /* 0x000000041c0c7981 */ /* 0x000ea2000c1e1b00 */
[----:B------:R-:W-:Y:S02]  /*07c0*/  IADD3 R22, PT, PT, R11, 0x7, RZ ;  /* 0x000000070b167810 */ /* 0x000fe40007ffe0ff */
[C---:B------:R-:W-:Y:S02]  /*07d0*/  IADD3 R26, PT, PT, R23.reuse, 0x7, RZ ;  /* 0x00000007171a7810 */ /* 0x040fe40007ffe0ff */
[----:B0-----:R-:W-:Y:S01]  /*07e0*/  IADD3 R25, PT, PT, R23, 0x8, RZ ;  /* 0x0000000817197810 */ /* 0x001fe20007ffe0ff */
[----:B--2---:R-:W-:Y:S01]  /*07f0*/  DFMA R12, R18, R12, R20 ;  /* 0x0000000c120c722b */ /* 0x004fe20000000014 */
[----:B------:R-:W-:Y:S01]  /*0800*/  IMAD.WIDE.U32 R18, R22, 0x8, R16 ;  /* 0x0000000816127825 */ /* 0x000fe200078e0010 */
[----:B------:R-:W-:-:S03]  /*0810*/  IADD3 R22, PT, PT, R11, 0x8, RZ ;  /* 0x000000080b167810 */ /* 0x000fc60007ffe0ff */
[----:B------:R-:W-:Y:S02]  /*0820*/  IMAD.WIDE.U32 R20, R26, 0x8, R14 ;  /* 0x000000081a147825 */ /* 0x000fe400078e000e */
[----:B------:R-:W2:Y:S02]  /*0830*/  LDG.E.64 R18, desc[UR4][R18.64] ;  /* 0x0000000412127981 */ /* 0x000ea4000c1e1b00 */
[----:B------:R-:W-:Y:S02]  /*0840*/  IMAD.WIDE.U32 R16, R22, 0x8, R16 ;  /* 0x0000000816107825 */ /* 0x000fe400078e0010 */
[----:B------:R-:W2:Y:S02]  /*0850*/  LDG.E.64 R20, desc[UR4][R20.64] ;  /* 0x0000000414147981 */ /* 0x000ea4000c1e1b00 */
[----:B------:R-:W-:Y:S02]  /*0860*/  IMAD.WIDE.U32 R14, R25, 0x8, R14 ;  /* 0x00000008190e7825 */ /* 0x000fe400078e000e */
[----:B------:R-:W3:Y:S04]  /*0870*/  LDG.E.64 R16, desc[UR4][R16.64] ;  /* 0x0000000410107981 */ /* 0x000ee8000c1e1b00 */
[----:B------:R-:W3:Y:S01]  /*0880*/  LDG.E.64 R14, desc[UR4][R14.64] ;  /* 0x000000040e0e7981 */ /* 0x000ee2000c1e1b00 */
[----:B------:R-:W-:-:S04]  /*0890*/  IADD3 R6, PT, PT, R6, 0x10, RZ ;  /* 0x0000001006067810 */ /* 0x000fc80007ffe0ff */
[----:B------:R-:W-:Y:S01]  /*08a0*/  ISETP.NE.AND P1, PT, R6, RZ, PT ;  /* 0x000000ff0600720c */ /* 0x000fe20003f25270 */
[----:B------:R-:W-:Y:S01]  /*08b0*/  VIADD R11, R11, 0x10 ;  /* 0x000000100b0b7836 */ /* 0x000fe20000000000 */
[----:B------:R-:W-:Y:S01]  /*08c0*/  IADD3 R23, PT, PT, R23, 0x10, RZ ;  /* 0x0000001017177810 */ /* 0x000fe20007ffe0ff */
[----:B--2---:R-:W-:-:S08]  /*08d0*/  DFMA R12, R18, R20, R12 ;  /* 0x00000014120c722b */ /* 0x004fd0000000000c */
[----:B---3--:R-:W-:Y:S02]  /*08e0*/  DFMA R12, R16, R14, R12 ;  /* 0x0000000e100c722b */ /* 0x008fe4000000000c */
[----:B------:R-:W-:Y:S09]  /*08f0*/  @P1 BRA `(.L_x_7) ;  /* 0xfffffff8002c1947 */ /* 0x000ff2000383ffff */
.L_x_6:
[----:B------:R-:W-:Y:S05]  /*0900*/  @!P0 BRA `(.L_x_5) ;  /* 0x0000000400d88947 */ /* 0x000fea0003800000 */
[----:B------:R-:W-:Y:S02]  /*0910*/  ISETP.GE.U32.AND P0, PT, R10, 0x8, PT ;  /* 0x000000080a00780c */ /* 0x000fe40003f06070 */
[----:B------:R-:W-:Y:S02]  /*0920*/  LOP3.LUT R6, R5, 0x7, RZ, 0xc0, !PT ;  /* 0x0000000705067812 */ /* 0x000fe400078ec0ff */
[----:B------:R-:W-:Y:S02]  /*0930*/  IADD3 R25, PT, PT, R4, R3, RZ ;  /* 0x0000000304197210 */ /* 0x000fe40007ffe0ff */
[----:B------:R-:W-:-:S07]  /*0940*/  ISETP.NE.AND P1, PT, R6, RZ, PT ;  /* 0x000000ff0600720c */ /* 0x000fce0003f25270 */
[----:B------:R-:W-:Y:S06]  /*0950*/  @!P0 BRA `(.L_x_8) ;  /* 0x0000000000ec8947 */ /* 0x000fec0003800000 */
[----:B------:R-:W0:Y:S01]  /*0960*/  LDC.64 R10, c[0x0][0x388] ;  /* 0x0000e200ff0a7b82 */ /* 0x000e220000000a00 */
[----:B------:R-:W-:Y:S02]  /*0970*/  IADD3 R19, PT, PT, R27, R2, RZ ;  /* 0x000000021b137210 */ /* 0x000fe40007ffe0ff */
[----:B------:R-:W-:-:S05]  /*0980*/  IADD3 R29, PT, PT, R2, R25, RZ ;  /* 0x00000019021d7210 */ /* 0x000fca0007ffe0ff */
[----:B------:R-:W1:Y:S01]  /*0990*/  LDC.64 R20, c[0x0][0x390] ;  /* 0x0000e400ff147b82 */ /* 0x000e620000000a00 */
[----:B0-----:R-:W-:-:S06]  /*09a0*/  IMAD.WIDE.U32 R16, R19, 0x8, R10 ;  /* 0x0000000813107825 */ /* 0x001fcc00078e000a */
[----:B------:R-:W2:Y:S01]  /*09b0*/  LDG.E.64 R16, desc[UR4][R16.64] ;  /* 0x0000000410107981 */ /* 0x000ea2000c1e1b00 */
[----:B-1----:R-:W-:-:S06]  /*09c0*/  IMAD.WIDE.U32 R14, R29, 0x8, R20 ;  /* 0x000000081d0e7825 */ /* 0x002fcc00078e0014 */
        /* <DEDUP_REMOVED lines=15> */
[----:B------:R-:W-:Y:S02]  /*0ac0*/  IADD3 R24, PT, PT, R29, 0x3, RZ ;  /* 0x000000031d187810 */ /* 0x000fe40007ffe0ff */
[----:B------:R-:W-:-:S05]  /*0ad0*/  IADD3 R18, PT, PT, R19, 0x3, RZ ;  /* 0x0000000313127810 */ /* 0x000fca0007ffe0ff */
[----:B------:R-:W-:Y:S01]  /*0ae0*/  IMAD.WIDE.U32 R22, R18, 0x8, R10 ;  /* 0x0000000812167825 */ /* 0x000fe200078e000a */
[----:B--2---:R-:W-:-:S03]  /*0af0*/  DFMA R14, R12, R14, R16 ;  /* 0x0000000e0c0e722b */ /* 0x004fc60000000010 */
[----:B------:R-:W-:Y:S01]  /*0b00*/  IMAD.WIDE.U32 R16, R24, 0x8, R20 ;  /* 0x0000000818107825 */ /* 0x000fe200078e0014 */
[----:B------:R0:W2:Y:S05]  /*0b10*/  LDG.E.64 R12, desc[UR4][R22.64] ;  /* 0x00000004160c7981 */ /* 0x0000aa000c1e1b00 */
[----:B------:R-:W2:Y:S01]  /*0b20*/  LDG.E.64 R16, desc[UR4][R16.64] ;  /* 0x0000000410107981 */ /* 0x000ea2000c1e1b00 */
[----:B------:R-:W-:Y:S01]  /*0b30*/  IADD3 R18, PT, PT, R19, 0x4, RZ ;  /* 0x0000000413127810 */ /* 0x000fe20007ffe0ff */
[----:B------:R-:W-:-:S04]  /*0b40*/  VIADD R24, R29, 0x4 ;  /* 0x000000041d187836 */ /* 0x000fc80000000000 */
[----:B0-----:R-:W-:Y:S01]  /*0b50*/  IMAD.WIDE.U32 R22, R24, 0x8, R20 ;  /* 0x0000000818167825 */ /* 0x001fe200078e0014 */
[----:B--2---:R-:W-:-:S03]  /*0b60*/  DFMA R16, R12, R16, R14 ;  /* 0x000000100c10722b */ /* 0x004fc6000000000e */
[----:B------:R-:W-:Y:S01]  /*0b70*/  IMAD.WIDE.U32 R14, R18, 0x8, R10 ;  /* 0x00000008120e7825 */ /* 0x000fe200078e000a */
[----:B------:R-:W2:Y:S05]  /*0b80*/  LDG.E.64 R12, desc[UR4][R22.64] ;  /* 0x00000004160c7981 */ /* 0x000eaa000c1e1b00 */
[----:B------:R-:W2:Y:S01]  /*0b90*/  LDG.E.64 R14, desc[UR4][R14.64] ;  /* 0x000000040e0e7981 */ /* 0x000ea2000c1e1b00 */
[----:B------:R-:W-:Y:S02]  /*0ba0*/  IADD3 R18, PT, PT, R19, 0x5, RZ ;  /* 0x0000000513127810 */ /* 0x000fe40007ffe0ff */
[----:B------:R-:W-:Y:S02]  /*0bb0*/  IADD3 R24, PT, PT, R29, 0x5, RZ ;  /* 0x000000051d187810 */ /* 0x000fe40007ffe0ff */
[----:B------:R-:W-:-:S02]  /*0bc0*/  IADD3 R26, PT, PT, R19, 0x6, RZ ;  /* 0x00000006131a7810 */ /* 0x000fc40007ffe0ff */
[----:B------:R-:W-:Y:S01]  /*0bd0*/  IADD3 R28, PT, PT, R19, 0x7, RZ ;  /* 0x00000007131c7810 */ /* 0x000fe20007ffe0ff */
[----:B--2---:R-:W-:Y:S01]  /*0be0*/  DFMA R12, R14, R12, R16 ;  /* 0x0000000c0e0c722b */ /* 0x004fe20000000010 */
[----:B------:R-:W-:-:S04]  /*0bf0*/  IMAD.WIDE.U32 R16, R18, 0x8, R10 ;  /* 0x0000000812107825 */ /* 0x000fc800078e000a */
[----:B------:R-:W-:Y:S01]  /*0c00*/  IMAD.WIDE.U32 R18, R24, 0x8, R20 ;  /* 0x0000000818127825 */ /* 0x000fe200078e0014 */
[C---:B------:R-:W-:Y:S01]  /*0c10*/  IADD3 R24, PT, PT, R29.reuse, 0x6, RZ ;  /* 0x000000061d187810 */ /* 0x040fe20007ffe0ff */
[----:B------:R-:W2:Y:S02]  /*0c20*/  LDG.E.64 R16, desc[UR4][R16.64] ;  /* 0x0000000410107981 */ /* 0x000ea4000c1e1b00 */
[----:B------:R-:W-:Y:S02]  /*0c30*/  IMAD.WIDE.U32 R14, R26, 0x8, R10 ;  /* 0x000000081a0e7825 */ /* 0x000fe400078e000a */
[----:B------:R-:W2:Y:S02]  /*0c40*/  LDG.E.64 R18, desc[UR4][R18.64] ;  /* 0x0000000412127981 */ /* 0x000ea4000c1e1b00 */
[----:B------:R-:W-:Y:S02]  /*0c50*/  IMAD.WIDE.U32 R22, R24, 0x8, R20 ;  /* 0x0000000818167825 */ /* 0x000fe400078e0014 */
[----:B------:R-:W3:Y:S02]  /*0c60*/  LDG.E.64 R14, desc[UR4][R14.64] ;  /* 0x000000040e0e7981 */ /* 0x000ee4000c1e1b00 */
[----:B------:R-:W-:-:S02]  /*0c70*/  VIADD R29, R29, 0x7 ;  /* 0x000000071d1d7836 */ /* 0x000fc40000000000 */
[----:B------:R-:W3:Y:S01]  /*0c80*/  LDG.E.64 R22, desc[UR4][R22.64] ;  /* 0x0000000416167981 */ /* 0x000ee2000c1e1b00 */
[----:B------:R-:W-:-:S04]  /*0c90*/  IMAD.WIDE.U32 R10, R28, 0x8, R10 ;  /* 0x000000081c0a7825 */ /* 0x000fc800078e000a */
[----:B------:R-:W-:Y:S02]  /*0ca0*/  IMAD.WIDE.U32 R20, R29, 0x8, R20 ;  /* 0x000000081d147825 */ /* 0x000fe400078e0014 */
[----:B------:R-:W4:Y:S04]  /*0cb0*/  LDG.E.64 R10, desc[UR4][R10.64] ;  /* 0x000000040a0a7981 */ /* 0x000f28000c1e1b00 */
[----:B------:R-:W4:Y:S01]  /*0cc0*/  LDG.E.64 R20, desc[UR4][R20.64] ;  /* 0x0000000414147981 */ /* 0x000f22000c1e1b00 */
[----:B------:R-:W-:Y:S01]  /*0cd0*/  IADD3 R2, PT, PT, R2, 0x8, RZ ;  /* 0x0000000802027810 */ /* 0x000fe20007ffe0ff */
[----:B--2---:R-:W-:-:S08]  /*0ce0*/  DFMA R12, R16, R18, R12 ;  /* 0x00000012100c722b */ /* 0x004fd0000000000c */
[----:B---3--:R-:W-:-:S08]  /*0cf0*/  DFMA R12, R14, R22, R12 ;  /* 0x000000160e0c722b */ /* 0x008fd0000000000c */
[----:B----4-:R-:W-:-:S11]  /*0d00*/  DFMA R12, R10, R20, R12 ;  /* 0x000000140a0c722b */ /* 0x010fd6000000000c */
.L_x_8:
[----:B------:R-:W-:Y:S05]  /*0d10*/  @!P1 BRA `(.L_x_5) ;  /* 0x0000000000d49947 */ /* 0x000fea0003800000 */
[----:B------:R-:W-:Y:S02]  /*0d20*/  ISETP.GE.U32.AND P0, PT, R6, 0x4, PT ;  /* 0x000000040600780c */ /* 0x000fe40003f06070 */
[----:B------:R-:W-:-:S04]  /*0d30*/  LOP3.LUT R5, R5, 0x3, RZ, 0xc0, !PT ;  /* 0x0000000305057812 */ /* 0x000fc800078ec0ff */
        /* <DEDUP_REMOVED lines=8> */
[----:B-1----:R-:W-:-:S05]  /*0dc0*/  IMAD.WIDE.U32 R28, R25, 0x8, R10 ;  /* 0x00000008191c7825 */ /* 0x002fca00078e000a */
[----:B------:R-:W2:Y:S01]  /*0dd0*/  LDG.E.64 R20, desc[UR4][R28.64] ;  /* 0x000000041c147981 */ /* 0x000ea2000c1e1b00 */
[----:B------:R-:W-:Y:S02]  /*0de0*/  IADD3 R17, PT, PT, R27, 0x1, RZ ;  /* 0x000000011b117810 */ /* 0x000fe40007ffe0ff */
[----:B------:R-:W-:-:S03]  /*0df0*/  IADD3 R19, PT, PT, R25, 0x1, RZ ;  /* 0x0000000119137810 */ /* 0x000fc60007ffe0ff */
[----:B------:R-:W-:Y:S01]  /*0e00*/  IMAD.WIDE.U32 R16, R17, 0x8, R14 ;  /* 0x0000000811107825 */ /* 0x000fe200078e000e */
[----:B------:R-:W-:-:S03]  /*0e10*/  IADD3 R6, PT, PT, R25, 0x2, RZ ;  /* 0x0000000219067810 */ /* 0x000fc60007ffe0ff */
[--C-:B------:R-:W-:Y:S02]  /*0e20*/  IMAD.WIDE.U32 R18, R19, 0x8, R10.reuse ;  /* 0x0000000813127825 */ /* 0x100fe400078e000a */
[----:B------:R-:W3:Y:S04]  /*0e30*/  LDG.E.64 R16, desc[UR4][R16.64] ;  /* 0x0000000410107981 */ /* 0x000ee8000c1e1b00 */
[----:B------:R-:W3:Y:S01]  /*0e40*/  LDG.E.64 R18, desc[UR4][R18.64] ;  /* 0x0000000412127981 */ /* 0x000ee2000c1e1b00 */
[----:B------:R-:W-:Y:S01]  /*0e50*/  IADD3 R25, PT, PT, R25, 0x3, RZ ;  /* 0x0000000319197810 */ /* 0x000fe20007ffe0ff */
[----:B--2---:R-:W-:Y:S01]  /*0e60*/  DFMA R12, R22, R20, R12 ;  /* 0x00000014160c722b */ /* 0x004fe2000000000c */
[C---:B------:R-:W-:Y:S02]  /*0e70*/  VIADD R21, R27.reuse, 0x2 ;  /* 0x000000021b157836 */ /* 0x040fe40000000000 */
[----:B------:R-:W-:Y:S01]  /*0e80*/  IMAD.WIDE.U32 R22, R6, 0x8, R10 ;  /* 0x0000000806167825 */ /* 0x000fe200078e000a */
[----:B------:R-:W-:-:S03]  /*0e90*/  IADD3 R27, PT, PT, R27, 0x3, RZ ;  /* 0x000000031b1b7810 */ /* 0x000fc60007ffe0ff */
[--C-:B------:R-:W-:Y:S02]  /*0ea0*/  IMAD.WIDE.U32 R20, R21, 0x8, R14.reuse ;  /* 0x0000000815147825 */ /* 0x100fe400078e000e */
[----:B------:R-:W2:Y:S02]  /*0eb0*/  LDG.E.64 R22, desc[UR4][R22.64] ;  /* 0x0000000416167981 */ /* 0x000ea4000c1e1b00 */
[----:B------:R-:W-:Y:S02]  /*0ec0*/  IMAD.WIDE.U32 R14, R27, 0x8, R14 ;  /* 0x000000081b0e7825 */ /* 0x000fe400078e000e */
[----:B------:R-:W2:Y:S02]  /*0ed0*/  LDG.E.64 R20, desc[UR4][R20.64] ;  /* 0x0000000414147981 */ /* 0x000ea4000c1e1b00 */
[----:B------:R-:W-:Y:S02]  /*0ee0*/  IMAD.WIDE.U32 R10, R25, 0x8, R10 ;  /* 0x00000008190a7825 */ /* 0x000fe400078e000a */
[----:B------:R-:W4:Y:S04]  /*0ef0*/  LDG.E.64 R14, desc[UR4][R14.64] ;  /* 0x000000040e0e7981 */ /* 0x000f28000c1e1b00 */
[----:B------:R-:W4:Y:S01]  /*0f00*/  LDG.E.64 R10, desc[UR4][R10.64] ;  /* 0x000000040a0a7981 */ /* 0x000f22000c1e1b00 */
[----:B---3--:R-:W-:Y:S01]  /*0f10*/  DFMA R12, R16, R18, R12 ;  /* 0x00000012100c722b */ /* 0x008fe2000000000c */
[----:B------:R-:W-:-:S07]  /*0f20*/  IADD3 R2, PT, PT, R2, 0x4, RZ ;  /* 0x0000000402027810 */ /* 0x000fce0007ffe0ff */
[----:B--2---:R-:W-:-:S08]  /*0f30*/  DFMA R12, R20, R22, R12 ;  /* 0x00000016140c722b */ /* 0x004fd0000000000c */
[----:B----4-:R-:W-:-:S11]  /*0f40*/  DFMA R12, R14, R10, R12 ;  /* 0x0000000a0e0c722b */ /* 0x010fd6000000000c */
.L_x_9:
[----:B------:R-:W-:Y:S05]  /*0f50*/  @!P1 BRA `(.L_x_5) ;  /* 0x0000000000449947 */ /* 0x000fea0003800000 */
[----:B------:R-:W0:Y:S01]  /*0f60*/  LDC.64 R10, c[0x0][0x390] ;  /* 0x0000e400ff0a7b82 */ /* 0x000e220000000a00 */
[----:B------:R-:W-:Y:S01]  /*0f70*/  IADD3 R9, PT, PT, R2, R9, RZ ;  /* 0x0000000902097210 */ /* 0x000fe20007ffe0ff */
[----:B------:R-:W-:Y:S01]  /*0f80*/  IMAD.IADD R2, R7, 0x1, R2 ;  /* 0x0000000107027824 */ /* 0x000fe200078e0202 */
[----:B------:R-:W-:-:S03]  /*0f90*/  IADD3 R5, PT, PT, -R5, RZ, RZ ;  /* 0x000000ff05057210 */ /* 0x000fc60007ffe1ff */
[-C--:B------:R-:W-:Y:S02]  /*0fa0*/  IMAD R9, R8, R3.reuse, R9 ;  /* 0x0000000308097224 */ /* 0x080fe400078e0209 */
[----:B------:R-:W1:Y:S01]  /*0fb0*/  LDC.64 R14, c[0x0][0x388] ;  /* 0x0000e200ff0e7b82 */ /* 0x000e620000000a00 */
[----:B------:R-:W-:-:S07]  /*0fc0*/  IMAD R17, R4, R3, R2 ;  /* 0x0000000304117224 */ /* 0x000fce00078e0202 */
.L_x_10:
[----:B-1----:R-:W-:-:S04]  /*0fd0*/  IMAD.WIDE.U32 R2, R17, 0x8, R14 ;  /* 0x0000000811027825 */ /* 0x002fc800078e000e */
[----:B0-----:R-:W-:Y:S02]  /*0fe0*/  IMAD.WIDE.U32 R6, R9, 0x8, R10 ;  /* 0x0000000809067825 */ /* 0x001fe400078e000a */
[----:B------:R-:W2:Y:S04]  /*0ff0*/  LDG.E.64 R2, desc[UR4][R2.64] ;  /* 0x0000000402027981 */ /* 0x000ea8000c1e1b00 */
[----:B------:R-:W2:Y:S01]  /*1000*/  LDG.E.64 R6, desc[UR4][R6.64] ;  /* 0x0000000406067981 */ /* 0x000ea2000c1e1b00 */
[----:B------:R-:W-:Y:S02]  /*1010*/  IADD3 R5, PT, PT, R5, 0x1, RZ ;  /* 0x0000000105057810 */ /* 0x000fe40007ffe0ff */
[----:B------:R-:W-:Y:S02]  /*1020*/  IADD3 R9, PT, PT, R9, 0x1, RZ ;  /* 0x0000000109097810 */ /* 0x000fe40007ffe0ff */
[----:B------:R-:W-:-:S02]  /*1030*/  ISETP.NE.AND P0, PT, R5, RZ, PT ;  /* 0x000000ff0500720c */ /* 0x000fc40003f05270 */
[----:B------:R-:W-:Y:S01]  /*1040*/  IADD3 R17, PT, PT, R17, 0x1, RZ ;  /* 0x0000000111117810 */ /* 0x000fe20007ffe0ff */
[----:B--2---:R-:W-:-:S10]  /*1050*/  DFMA R12, R2, R6, R12 ;  /* 0x00000006020c722b */ /* 0x004fd4000000000c */
[----:B------:R-:W-:Y:S05]  /*1060*/  @P0 BRA `(.L_x_10) ;  /* 0xfffffffc00d80947 */ /* 0x000fea000383ffff */
.L_x_5:
[----:B------:R-:W0:Y:S01]  /*1070*/  LDC.64 R2, c[0x0][0x380] ;  /* 0x0000e000ff027b82 */ /* 0x000e220000000a00 */
[----:B------:R-:W-:-:S07]  /*1080*/  IADD3 R9, PT, PT, R4, R0, RZ ;  /* 0x0000000004097210 */ /* 0x000fce0007ffe0ff */
[----:B------:R-:W1:Y:S01]  /*1090*/  LDC.64 R6, c[0x0][0x390] ;  /* 0x0000e400ff067b82 */ /* 0x000e620000000a00 */
[----:B0-----:R-:W-:-:S06]  /*10a0*/  IMAD.WIDE.U32 R2, R9, 0x8, R2 ;  /* 0x0000000809027825 */ /* 0x001fcc00078e0002 */
[----:B------:R-:W2:Y:S01]  /*10b0*/  LDG.E.64 R2, desc[UR4][R2.64] ;  /* 0x0000000402027981 */ /* 0x000ea2000c1e1b00 */
[----:B-1----:R-:W-:Y:S01]  /*10c0*/  IMAD.WIDE.U32 R6, R9, 0x8, R6 ;  /* 0x0000000809067825 */ /* 0x002fe200078e0006 */
[----:B--2---:R-:W-:-:S08]  /*10d0*/  DADD R4, -R2, 1 ;  /* 0x3ff0000002047429 */ /* 0x004fd00000000100 */
[----:B------:R-:W-:-:S08]  /*10e0*/  DMUL R4, R2, R4 ;  /* 0x0000000402047228 */ /* 0x000fd00000000000 */
[----:B------:R-:W-:-:S07]  /*10f0*/  DMUL R4, R4, R12 ;  /* 0x0000000c04047228 */ /* 0x000fce0000000000 */
[----:B------:R-:W-:Y:S01]  /*1100*/  STG.E.64 desc[UR4][R6.64], R4 ;  /* 0x0000000406007986 */ /* 0x000fe2000c101b04 */
[----:B------:R-:W-:Y:S05]  /*1110*/  EXIT ;  /* 0x000000000000794d */ /* 0x000fea0003800000 */
.L_x_11:
        /* <DEDUP_REMOVED lines=14> */
.L_x_28:


//--------------------- .text._Z20calculateOutputDeltaPdS_S_j --------------------------
	.section	.text._Z20calculateOutputDeltaPdS_S_j,"ax",@progbits
	.align	128
        .global         _Z20calculateOutputDeltaPdS_S_j
        .type           _Z20calculateOutputDeltaPdS_S_j,@function
        .size           _Z20calculateOutputDeltaPdS_S_j,(.L_x_29 - _Z20calculateOutputDeltaPdS_S_j)
        .other          _Z20calculateOutputDeltaPdS_S_j,@"STO_CUDA_ENTRY STV_DEFAULT"
_Z20calculateOutputDeltaPdS_S_j:
.text._Z20calculateOutputDeltaPdS_S_j:
[----:B------:R-:W-:Y:S01]  /*0000*/  LDC R1, c[0x0][0x37c] ;  /* 0x0000df00ff017b82 */ /* 0x000fe20000000800 */
[----:B------:R-:W0:Y:S07]  /*0010*/  S2R R7, SR_TID.X ;  /* 0x0000000000077919 */ /* 0x000e2e0000002100 */
[----:B------:R-:W1:Y:S01]  /*0020*/  LDC.64 R4, c[0x0][0x380] ;  /* 0x0000e000ff047b82 */ /* 0x000e620000000a00 */
[----:B------:R-:W0:Y:S01]  /*0030*/  LDCU UR6, c[0x0][0x398] ;  /* 0x00007300ff0677ac */ /* 0x000e220008000800 */
[----:B------:R-:W2:Y:S06]  /*0040*/  LDCU.64 UR4, c[0x0][0x358] ;  /* 0x00006b00ff0477ac */ /* 0x000eac0008000a00 */
[----:B------:R-:W3:Y:S08]  /*0050*/  LDC.64 R2, c[0x0][0x390] ;  /* 0x0000e400ff027b82 */ /* 0x000ef00000000a00 */
[----:B------:R-:W4:Y:S01]  /*0060*/  LDC.64 R10, c[0x0][0x388] ;  /* 0x0000e200ff0a7b82 */ /* 0x000f220000000a00 */
[----:B0-----:R-:W-:-:S05]  /*0070*/  IADD3 R13, PT, PT, R7, UR6, RZ ;  /* 0x00000006070d7c10 */ /* 0x001fca000fffe0ff */
[----:B-1----:R-:W-:-:S04]  /*0080*/  IMAD.WIDE.U32 R4, R13, 0x8, R4 ;  /* 0x000000080d047825 */ /* 0x002fc800078e0004 */
[----:B---3--:R-:W-:Y:S02]  /*0090*/  IMAD.WIDE.U32 R2, R7, 0x8, R2 ;  /* 0x0000000807027825 */ /* 0x008fe400078e0002 */
[----:B--2---:R-:W2:Y:S04]  /*00a0*/  LDG.E.64 R4, desc[UR4][R4.64] ;  /* 0x0000000404047981 */ /* 0x004ea8000c1e1b00 */
[----:B------:R-:W3:Y:S01]  /*00b0*/  LDG.E.64 R2, desc[UR4][R2.64] ;  /* 0x0000000402027981 */ /* 0x000ee2000c1e1b00 */
[----:B--2---:R-:W-:Y:S02]  /*00c0*/  DADD R8, -R4, 1 ;  /* 0x3ff0000004087429 */ /* 0x004fe40000000100 */
[----:B---3--:R-:W-:-:S06]  /*00d0*/  DADD R6, R2, -R4 ;  /* 0x0000000002067229 */ /* 0x008fcc0000000804 */
[----:B------:R-:W-:-:S08]  /*00e0*/  DMUL R8, R4, R8 ;  /* 0x0000000804087228 */ /* 0x000fd00000000000 */
[----:B------:R-:W-:Y:S01]  /*00f0*/  DMUL R6, R6, R8 ;  /* 0x0000000806067228 */ /* 0x000fe20000000000 */
[----:B----4-:R-:W-:-:S06]  /*0100*/  IMAD.WIDE.U32 R8, R13, 0x8, R10 ;  /* 0x000000080d087825 */ /* 0x010fcc00078e000a */
[----:B------:R-:W-:Y:S01]  /*0110*/  STG.E.64 desc[UR4][R8.64], R6 ;  /* 0x0000000608007986 */ /* 0x000fe2000c101b04 */
[----:B------:R-:W-:Y:S05]  /*0120*/  EXIT ;  /* 0x000000000000794d */ /* 0x000fea0003800000 */
.L_x_12:
        /* <DEDUP_REMOVED lines=13> */
.L_x_29:


//--------------------- .text._Z13forwardKernelPdS_jjjjj --------------------------
	.section	.text._Z13forwardKernelPdS_jjjjj,"ax",@progbits
	.align	128
        .global         _Z13forwardKernelPdS_jjjjj
        .type           _Z13forwardKernelPdS_jjjjj,@function
        .size           _Z13forwardKernelPdS_jjjjj,(.L_x_26 - _Z13forwardKernelPdS_jjjjj)
        .other          _Z13forwardKernelPdS_jjjjj,@"STO_CUDA_ENTRY STV_DEFAULT"
_Z13forwardKernelPdS_jjjjj:
.text._Z13forwardKernelPdS_jjjjj:
[----:B------:R-:W-:Y:S01]  /*0000*/  LDC R1, c[0x0][0x37c] ;  /* 0x0000df00ff017b82 */ /* 0x000fe20000000800 */
[----:B------:R-:W0:Y:S01]  /*0010*/  LDCU.64 UR10, c[0x0][0x390] ;  /* 0x00007200ff0a77ac */ /* 0x000e220008000a00 */
[----:B------:R-:W1:Y:S01]  /*0020*/  S2R R6, SR_TID.X ;  /* 0x0000000000067919 */ /* 0x000e620000002100 */
[----:B------:R-:W-:Y:S01]  /*0030*/  CS2R R12, SRZ ;  /* 0x00000000000c7805 */ /* 0x000fe2000001ff00 */
[----:B------:R-:W2:Y:S01]  /*0040*/  LDCU UR16, c[0x0][0x3a0] ;  /* 0x00007400ff1077ac */ /* 0x000ea20008000800 */
[----:B------:R-:W3:Y:S01]  /*0050*/  LDCU UR7, c[0x0][0x39c] ;  /* 0x00007380ff0777ac */ /* 0x000ee20008000800 */
[----:B------:R-:W4:Y:S01]  /*0060*/  LDCU.64 UR18, c[0x0][0x358] ;  /* 0x00006b00ff1277ac */ /* 0x000f220008000a00 */
[----:B0-----:R-:W-:Y:S02]  /*0070*/  UISETP.NE.AND UP0, UPT, UR10, 0x1, UPT ;  /* 0x000000010a00788c */ /* 0x001fe4000bf05270 */
[----:B------:R-:W-:Y:S02]  /*0080*/  UIADD3 UR4, UPT, UPT, UR10, -0x1, URZ ;  /* 0xffffffff0a047890 */ /* 0x000fe4000fffe0ff */
[----:B--2---:R-:W-:-:S02]  /*0090*/  USEL UR5, UR11, UR16, !UP0 ;  /* 0x000000100b057287 */ /* 0x004fc4000c000000 */
[----:B------:R-:W-:Y:S02]  /*00a0*/  UIMAD UR6, UR16, UR11, URZ ;  /* 0x0000000b100672a4 */ /* 0x000fe4000f8e02ff */
[----:B------:R-:W-:Y:S02]  /*00b0*/  UISETP.NE.AND UP0, UPT, UR5, URZ, UPT ;  /* 0x000000ff0500728c */ /* 0x000fe4000bf05270 */
[----:B---3--:R-:W-:Y:S02]  /*00c0*/  UISETP.NE.AND UP1, UPT, UR7, 0x1, UPT ;  /* 0x000000010700788c */ /* 0x008fe4000bf25270 */
[----:B------:R-:W-:Y:S02]  /*00d0*/  UIMAD UR20, UR4, UR16, URZ ;  /* 0x00000010041472a4 */ /* 0x000fe4000f8e02ff */
[----:B------:R-:W-:-:S03]  /*00e0*/  USEL UR6, UR6, URZ, UP1 ;  /* 0x000000ff06067287 */ /* 0x000fc60008800000 */
[----:B-1--4-:R-:W-:Y:S09]  /*00f0*/  BRA.U !UP0, `(.L_x_13) ;  /* 0x0000000908fc7547 */ /* 0x012ff2000b800000 */
[----:B------:R-:W0:Y:S01]  /*0100*/  LDCU UR9, c[0x0][0x398] ;  /* 0x00007300ff0977ac */ /* 0x000e220008000800 */
[----:B------:R-:W-:Y:S02]  /*0110*/  MOV R0, UR16 ;  /* 0x0000001000007c02 */ /* 0x000fe40008000f00 */
[----:B------:R-:W-:Y:S01]  /*0120*/  CS2R R12, SRZ ;  /* 0x00000000000c7805 */ /* 0x000fe2000001ff00 */
[----:B------:R-:W-:Y:S02]  /*0130*/  UISETP.GE.U32.AND UP2, UPT, UR5, 0x8, UPT ;  /* 0x000000080500788c */ /* 0x000fe4000bf46070 */
[----:B------:R-:W-:Y:S01]  /*0140*/  UIADD3 UR7, UPT, UPT, UR7, 0x1, URZ ;  /* 0x0000000107077890 */ /* 0x000fe2000fffe0ff */
[----:B------:R-:W-:Y:S01]  /*0150*/  IMAD R22, R0, UR20, R6 ;  /* 0x0000001400167c24 */ /* 0x000fe2000f8e0206 */
[----:B------:R-:W-:Y:S02]  /*0160*/  UIMAD UR8, UR4, UR16, UR11 ;  /* 0x00000010040872a4 */ /* 0x000fe4000f8e020b */
[----:B------:R-:W-:-:S02]  /*0170*/  UISETP.NE.AND UP1, UPT, UR7, UR10, UPT ;  /* 0x0000000a0700728c */ /* 0x000fc4000bf25270 */
[----:B------:R-:W-:Y:S01]  /*0180*/  ULOP3.LUT UR7, UR5, 0x7, URZ, 0xc0, !UPT ;  /* 0x0000000705077892 */ /* 0x000fe2000f8ec0ff */
[----:B------:R-:W-:Y:S01]  /*0190*/  UMOV UR4, URZ ;  /* 0x000000ff00047c82 */ /* 0x000fe20008000000 */
[----:B------:R-:W-:Y:S02]  /*01a0*/  UIADD3 UR17, UPT, UPT, -UR5, UR8, URZ ;  /* 0x0000000805117290 */ /* 0x000fe4000fffe1ff */
[----:B------:R-:W-:Y:S02]  /*01b0*/  UISETP.NE.AND UP0, UPT, UR7, URZ, UPT ;  /* 0x000000ff0700728c */ /* 0x000fe4000bf05270 */
[----:B0-----:R-:W-:Y:S01]  /*01c0*/  USEL UR16, UR9, UR16, !UP1 ;  /* 0x0000001009107287 */ /* 0x001fe2000c800000 */
[----:B------:R-:W-:Y:S11]  /*01d0*/  BRA.U !UP2, `(.L_x_14) ;  /* 0x000000050a607547 */ /* 0x000ff6000b800000 */
[----:B------:R-:W-:Y:S01]  /*01e0*/  VIADD R27, R6, UR6 ;  /* 0x00000006061b7c36 */ /* 0x000fe20008000000 */
[----:B------:R-:W-:Y:S01]  /*01f0*/  UIADD3 UR8, UPT, UPT, UR17, 0x3, URZ ;  /* 0x0000000311087890 */ /* 0x000fe2000fffe0ff */
[----:B------:R-:W-:Y:S01]  /*0200*/  MOV R4, UR16 ;  /* 0x0000001000047c02 */ /* 0x000fe20008000f00 */
[----:B------:R-:W-:Y:S01]  /*0210*/  IMAD.U32 R8, RZ, RZ, UR16 ;  /* 0x00000010ff087e24 */ /* 0x000fe2000f8e00ff */
[----:B------:R-:W-:Y:S01]  /*0220*/  MOV R10, UR16 ;  /* 0x00000010000a7c02 */ /* 0x000fe20008000f00 */
[----:B------:R-:W-:Y:S01]  /*0230*/  IMAD R27, R0, UR20, R27 ;  /* 0x00000014001b7c24 */ /* 0x000fe2000f8e021b */
[----:B------:R-:W-:Y:S01]  /*0240*/  MOV R2, UR16 ;  /* 0x0000001000027c02 */ /* 0x000fe20008000f00 */
[----:B------:R-:W-:Y:S01]  /*0250*/  IMAD.U32 R0, RZ, RZ, UR16 ;  /* 0x00000010ff007e24 */ /* 0x000fe2000f8e00ff */
[----:B------:R-:W-:Y:S01]  /*0260*/  ULOP3.LUT UR4, UR5, 0xfffffff8, URZ, 0xc0, !UPT ;  /* 0xfffffff805047892 */ /* 0x000fe2000f8ec0ff */
[----:B------:R-:W-:Y:S01]  /*0270*/  IMAD.U32 R14, RZ, RZ, UR16 ;  /* 0x00000010ff0e7e24 */ /* 0x000fe2000f8e00ff */
[----:B------:R-:W-:Y:S01]  /*0280*/  CS2R R12, SRZ ;  /* 0x00000000000c7805 */ /* 0x000fe2000001ff00 */
[--C-:B------:R-:W-:Y:S01]  /*0290*/  IMAD R3, R0, 0x3, R27.reuse ;  /* 0x0000000300037824 */ /* 0x100fe200078e021b */
[----:B------:R-:W-:Y:S01]  /*02a0*/  MOV R23, UR8 ;  /* 0x0000000800177c02 */ /* 0x000fe20008000f00 */
[--C-:B------:R-:W-:Y:S01]  /*02b0*/  IMAD R4, R4, 0x2, R27.reuse ;  /* 0x0000000204047824 */ /* 0x100fe200078e021b */
[----:B------:R-:W-:Y:S01]  /*02c0*/  LEA R2, R2, R27, 0x2 ;  /* 0x0000001b02027211 */ /* 0x000fe200078e10ff */
[--C-:B------:R-:W-:Y:S01]  /*02d0*/  IMAD R0, R8, 0x5, R27.reuse ;  /* 0x0000000508007824 */ /* 0x100fe200078e021b */
[----:B------:R-:W-:Y:S01]  /*02e0*/  UIADD3 UR9, UPT, UPT, -UR4, URZ, URZ ;  /* 0x000000ff04097290 */ /* 0x000fe2000fffe1ff */
[----:B------:R-:W-:-:S02]  /*02f0*/  IMAD R7, R10, 0x6, R27 ;  /* 0x000000060a077824 */ /* 0x000fc400078e021b */
[----:B------:R-:W-:Y:S02]  /*0300*/  IMAD R25, R14, 0x7, R27 ;  /* 0x000000070e197824 */ /* 0x000fe400078e021b */
[----:B------:R-:W-:-:S07]  /*0310*/  VIADD R5, R27, UR16 ;  /* 0x000000101b057c36 */ /* 0x000fce0008000000 */
.L_x_15:
[----:B------:R-:W0:Y:S01]  /*0320*/  LDC.64 R20, c[0x0][0x380] ;  /* 0x0000e000ff147b82 */ /* 0x000e220000000a00 */
[----:B------:R-:W-:-:S07]  /*0330*/  IADD3 R11, PT, PT, R23, -0x3, RZ ;  /* 0xfffffffd170b7810 */ /* 0x000fce0007ffe0ff */
[----:B------:R-:W1:Y:S01]  /*0340*/  LDC.64 R8, c[0x0][0x388] ;  /* 0x0000e200ff087b82 */ /* 0x000e620000000a00 */
[----:B0-----:R-:W-:-:S06]  /*0350*/  IMAD.WIDE.U32 R10, R11, 0x8, R20 ;  /* 0x000000080b0a7825 */ /* 0x001fcc00078e0014 */
[----:B------:R-:W2:Y:S01]  /*0360*/  LDG.E.64 R10, desc[UR18][R10.64] ;  /* 0x000000120a0a7981 */ /* 0x000ea2000c1e1b00 */
[----:B-1----:R-:W-:-:S06]  /*0370*/  IMAD.WIDE.U32 R16, R27, 0x8, R8 ;  /* 0x000000081b107825 */ /* 0x002fcc00078e0008 */
[----:B------:R-:W2:Y:S01]  /*0380*/  LDG.E.64 R16, desc[UR18][R16.64] ;  /* 0x0000001210107981 */ /* 0x000ea2000c1e1b00 */
[C---:B------:R-:W-:Y:S01]  /*0390*/  VIADD R15, R23.reuse, 0xfffffffe ;  /* 0xfffffffe170f7836 */ /* 0x040fe20000000000 */
[----:B------:R-:W-:Y:S01]  /*03a0*/  IADD3 R19, PT, PT, R23, -0x1, RZ ;  /* 0xffffffff17137810 */ /* 0x000fe20007ffe0ff */
[----:B------:R-:W-:-:S04]  /*03b0*/  IMAD.WIDE.U32 R28, R5, 0x8, R8 ;  /* 0x00000008051c7825 */ /* 0x000fc800078e0008 */
[----:B------:R-:W-:-:S06]  /*03c0*/  IMAD.WIDE.U32 R14, R15, 0x8, R20 ;  /* 0x000000080f0e7825 */ /* 0x000fcc00078e0014 */
[----:B------:R-:W3:Y:S01]  /*03d0*/  LDG.E.64 R14, desc[UR18][R14.64] ;  /* 0x000000120e0e7981 */ /* 0x000ee2000c1e1b00 */
[----:B--2---:R-:W-:-:S03]  /*03e0*/  DFMA R16, R10, R16, R12 ;  /* 0x000000100a10722b */ /* 0x004fc6000000000c */
[----:B------:R0:W3:Y:S01]  /*03f0*/  LDG.E.64 R12, desc[UR18][R28.64] ;  /* 0x000000121c0c7981 */ /* 0x0000e2000c1e1b00 */
[----:B------:R-:W-:-:S04]  /*0400*/  IMAD.WIDE.U32 R10, R19, 0x8, R20 ;  /* 0x00000008130a7825 */ /* 0x000fc800078e0014 */
[--C-:B------:R-:W-:Y:S02]  /*0410*/  IMAD.WIDE.U32 R18, R4, 0x8, R8.reuse ;  /* 0x0000000804127825 */ /* 0x100fe400078e0008 */
[----:B------:R-:W2:Y:S04]  /*0420*/  LDG.E.64 R10, desc[UR18][R10.64] ;  /* 0x000000120a0a7981 */ /* 0x000ea8000c1e1b00 */
[----:B------:R-:W2:Y:S01]  /*0430*/  LDG.E.64 R18, desc[UR18][R18.64] ;  /* 0x0000001212127981 */ /* 0x000ea2000c1e1b00 */
[----:B------:R-:W-:Y:S02]  /*0440*/  VIADD R24, R23, 0x1 ;  /* 0x0000000117187836 */ /* 0x000fe40000000000 */
[----:B0-----:R-:W-:Y:S01]  /*0450*/  IMAD.WIDE.U32 R28, R2, 0x8, R8 ;  /* 0x00000008021c7825 */ /* 0x001fe200078e0008 */
[----:B---3--:R-:W-:-:S03]  /*0460*/  DFMA R12, R14, R12, R16 ;  /* 0x0000000c0e0c722b */ /* 0x008fc60000000010 */
[----:B------:R-:W-:-:S04]  /*0470*/  IMAD.WIDE.U32 R16, R23, 0x8, R20 ;  /* 0x0000000817107825 */ /* 0x000fc800078e0014 */
[----:B------:R-:W-:Y:S02]  /*0480*/  IMAD.WIDE.U32 R14, R24, 0x8, R20 ;  /* 0x00000008180e7825 */ /* 0x000fe400078e0014 */
[----:B------:R-:W3:Y:S01]  /*0490*/  LDG.E.64 R16, desc[UR18][R16.64] ;  /* 0x0000001210107981 */ /* 0x000ee2000c1e1b00 */
[----:B--2---:R-:W-:-:S03]  /*04a0*/  DFMA R18, R10, R18, R12 ;  /* 0x000000120a12722b */ /* 0x004fc6000000000c */
[----:B------:R-:W2:Y:S01]  /*04b0*/  LDG.E.64 R14, desc[UR18][R14.64] ;  /* 0x000000120e0e7981 */ /* 0x000ea2000c1e1b00 */
[----:B------:R-:W-:-:S03]  /*04c0*/  IMAD.WIDE.U32 R12, R3, 0x8, R8 ;  /* 0x00000008030c7825 */ /* 0x000fc600078e0008 */
[----:B------:R0:W2:Y:S04]  /*04d0*/  LDG.E.64 R10, desc[UR18][R28.64] ;  /* 0x000000121c0a7981 */ /* 0x0000a8000c1e1b00 */
[----:B------:R-:W3:Y:S01]  /*04e0*/  LDG.E.64 R12, desc[UR18][R12.64] ;  /* 0x000000120c0c7981 */ /* 0x000ee2000c1e1b00 */
[C---:B0-----:R-:W-:Y:S01]  /*04f0*/  IADD3 R29, PT, PT, R23.reuse, 0x4, RZ ;  /* 0x00000004171d7810 */ /* 0x041fe20007ffe0ff */
[----:B---3--:R-:W-:Y:S01]  /*0500*/  DFMA R16, R16, R12, R18 ;  /* 0x0000000c1010722b */ /* 0x008fe20000000012 */
[C---:B------:R-:W-:Y:S01]  /*0510*/  IADD3 R19, PT, PT, R23.reuse, 0x2, RZ ;  /* 0x0000000217137810 */ /* 0x040fe20007ffe0ff */
[----:B------:R-:W-:-:S04]  /*0520*/  VIADD R18, R23, 0x3 ;  /* 0x0000000317127836 */ /* 0x000fc80000000000 */
[----:B------:R-:W-:Y:S02]  /*0530*/  IMAD.WIDE.U32 R12, R19, 0x8, R20 ;  /* 0x00000008130c7825 */ /* 0x000fe400078e0014 */
[----:B--2---:R-:W-:Y:S02]  /*0540*/  DFMA R10, R14, R10, R16 ;  /* 0x0000000a0e0a722b */ /* 0x004fe40000000010 */
[----:B------:R-:W-:Y:S02]  /*0550*/  IMAD.WIDE.U32 R14, R0, 0x8, R8 ;  /* 0x00000008000e7825 */ /* 0x000fe400078e0008 */
[----:B------:R-:W2:Y:S02]  /*0560*/  LDG.E.64 R12, desc[UR18][R12.64] ;  /* 0x000000120c0c7981 */ /* 0x000ea4000c1e1b00 */
[----:B------:R-:W-:Y:S02]  /*0570*/  IMAD.WIDE.U32 R16, R18, 0x8, R20 ;  /* 0x0000000812107825 */ /* 0x000fe400078e0014 */
[----:B------:R-:W2:Y:S02]  /*0580*/  LDG.E.64 R14, desc[UR18][R14.64] ;  /* 0x000000120e0e7981 */ /* 0x000ea4000c1e1b00 */
[----:B------:R-:W-:-:S02]  /*0590*/  IMAD.WIDE.U32 R18, R7, 0x8, R8 ;  /* 0x0000000807127825 */ /* 0x000fc400078e0008 */
[----:B------:R-:W3:Y:S02]  /*05a0*/  LDG.E.64 R16, desc[UR18][R16.64] ;  /* 0x0000001210107981 */ /* 0x000ee4000c1e1b00 */
[----:B------:R-:W-:Y:S02]  /*05b0*/  IMAD.WIDE.U32 R20, R29, 0x8, R20 ;  /* 0x000000081d147825 */ /* 0x000fe400078e0014 */
[----:B------:R-:W3:Y:S02]  /*05c0*/  LDG.E.64 R18, desc[UR18][R18.64] ;  /* 0x0000001212127981 */ /* 0x000ee4000c1e1b00 */
[----:B------:R-:W-:Y:S02]  /*05d0*/  IMAD.WIDE.U32 R8, R25, 0x8, R8 ;  /* 0x0000000819087825 */ /* 0x000fe400078e0008 */
[----:B------:R-:W4:Y:S04]  /*05e0*/  LDG.E.64 R20, desc[UR18][R20.64] ;  /* 0x0000001214147981 */ /* 0x000f28000c1e1b00 */
[----:B------:R-:W4:Y:S01]  /*05f0*/  LDG.E.64 R8, desc[UR18][R8.64] ;  /* 0x0000001208087981 */ /* 0x000f22000c1e1b00 */
[----:B------:R-:W-:-:S04]  /*0600*/  UIADD3 UR9, UPT, UPT, UR9, 0x8, URZ ;  /* 0x0000000809097890 */ /* 0x000fc8000fffe0ff */
[----:B------:R-:W-:Y:S01]  /*0610*/  UISETP.NE.AND UP1, UPT, UR9, URZ, UPT ;  /* 0x000000ff0900728c */ /* 0x000fe2000bf25270 */
[----:B------:R-:W-:Y:S01]  /*0620*/  IADD3 R23, PT, PT, R23, 0x8, RZ ;  /* 0x0000000817177810 */ /* 0x000fe20007ffe0ff */
[----:B--2---:R-:W-:Y:S01]  /*0630*/  DFMA R10, R12, R14, R10 ;  /* 0x0000000e0c0a722b */ /* 0x004fe2000000000a */
[----:B------:R-:W-:Y:S02]  /*0640*/  IMAD.U32 R12, RZ, RZ, UR16 ;  /* 0x00000010ff0c7e24 */ /* 0x000fe4000f8e00ff */
[----:B------:R-:W-:-:S05]  /*0650*/  IMAD.U32 R13, RZ, RZ, UR16 ;  /* 0x00000010ff0d7e24 */ /* 0x000fca000f8e00ff */
[----:B---3--:R-:W-:Y:S01]  /*0660*/  DFMA R10, R16, R18, R10 ;  /* 0x00000012100a722b */ /* 0x008fe2000000000a */
[C---:B------:R-:W-:Y:S01]  /*0670*/  LEA R5, R12.reuse, R5, 0x3 ;  /* 0x000000050c057211 */ /* 0x040fe200078e18ff */
[----:B------:R-:W-:Y:S01]  /*0680*/  IMAD R3, R12, 0x8, R3 ;  /* 0x000000080c037824 */ /* 0x000fe200078e0203 */
[----:B------:R-:W-:Y:S01]  /*0690*/  LEA R4, R13, R4, 0x3 ;  /* 0x000000040d047211 */ /* 0x000fe200078e18ff */
[----:B------:R-:W-:Y:S01]  /*06a0*/  IMAD.U32 R17, RZ, RZ, UR16 ;  /* 0x00000010ff117e24 */ /* 0x000fe2000f8e00ff */
[----:B------:R-:W-:-:S03]  /*06b0*/  MOV R14, UR16 ;  /* 0x00000010000e7c02 */ /* 0x000fc60008000f00 */
[----:B----4-:R-:W-:Y:S01]  /*06c0*/  DFMA R12, R20, R8, R10 ;  /* 0x00000008140c722b */ /* 0x010fe2000000000a */
[----:B------:R-:W-:Y:S01]  /*06d0*/  MOV R15, UR16 ;  /* 0x00000010000f7c02 */ /* 0x000fe20008000f00 */
[----:B------:R-:W-:Y:S01]  /*06e0*/  IMAD.U32 R10, RZ, RZ, UR16 ;  /* 0x00000010ff0a7e24 */ /* 0x000fe2000f8e00ff */
[----:B------:R-:W-:Y:S01]  /*06f0*/  MOV R8, UR16 ;  /* 0x0000001000087c02 */ /* 0x000fe20008000f00 */
[----:B------:R-:W-:Y:S01]  /*0700*/  IMAD R0, R17, 0x8, R0 ;  /* 0x0000000811007824 */ /* 0x000fe200078e0200 */
[----:B------:R-:W-:Y:S01]  /*0710*/  LEA R2, R15, R2, 0x3 ;  /* 0x000000020f027211 */ /* 0x000fe200078e18ff */
[----:B------:R-:W-:Y:S01]  /*0720*/  IMAD R27, R14, 0x8, R27 ;  /* 0x000000080e1b7824 */ /* 0x000fe200078e021b */
[----:B------:R-:W-:Y:S01]  /*0730*/  LEA R25, R10, R25, 0x3 ;  /* 0x000000190a197211 */ /* 0x000fe200078e18ff */
[----:B------:R-:W-:Y:S01]  /*0740*/  IMAD R7, R8, 0x8, R7 ;  /* 0x0000000808077824 */ /* 0x000fe200078e0207 */
[----:B------:R-:W-:Y:S06]  /*0750*/  BRA.U UP1, `(.L_x_15) ;  /* 0xfffffff901f07547 */ /* 0x000fec000b83ffff */
.L_x_14:
[----:B------:R-:W-:Y:S01]  /*0760*/  VIADD R22, R22, UR6 ;  /* 0x0000000616167c36 */ /* 0x000fe20008000000 */
[----:B------:R-:W-:Y:S06]  /*0770*/  BRA.U !UP0, `(.L_x_13) ;  /* 0x00000005085c7547 */ /* 0x000fec000b800000 */
[----:B------:R-:W-:Y:S02]  /*0780*/  UISETP.GE.U32.AND UP0, UPT, UR7, 0x4, UPT ;  /* 0x000000040700788c */ /* 0x000fe4000bf06070 */
[----:B------:R-:W-:-:S04]  /*0790*/  ULOP3.LUT UR11, UR5, 0x3, URZ, 0xc0, !UPT ;  /* 0x00000003050b7892 */ /* 0x000fc8000f8ec0ff */
[----:B------:R-:W-:-:S03]  /*07a0*/  UISETP.NE.AND UP1, UPT, UR11, URZ, UPT ;  /* 0x000000ff0b00728c */ /* 0x000fc6000bf25270 */
[----:B------:R-:W-:Y:S08]  /*07b0*/  BRA.U !UP0, `(.L_x_16) ;  /* 0x0000000108a47547 */ /* 0x000ff0000b800000 */
[----:B------:R-:W0:Y:S01]  /*07c0*/  LDCU.128 UR12, c[0x0][0x380] ;  /* 0x00007000ff0c77ac */ /* 0x000e220008000c00 */
[----:B------:R-:W-:Y:S01]  /*07d0*/  MOV R3, UR4 ;  /* 0x0000000400037c02 */ /* 0x000fe20008000f00 */
[----:B------:R-:W-:-:S04]  /*07e0*/  UIADD3 UR10, UPT, UPT, UR4, UR17, URZ ;  /* 0x00000011040a7290 */ /* 0x000fc8000fffe0ff */
[----:B------:R-:W-:Y:S01]  /*07f0*/  IMAD R3, R3, UR16, R22 ;  /* 0x0000001003037c24 */ /* 0x000fe2000f8e0216 */
[----:B------:R-:W-:Y:S02]  /*0800*/  UIADD3 UR6, UPT, UPT, UR10, 0x1, URZ ;  /* 0x000000010a067890 */ /* 0x000fe4000fffe0ff */
[----:B0-----:R-:W-:Y:S01]  /*0810*/  UIMAD.WIDE.U32 UR8, UR10, 0x8, UR12 ;  /* 0x000000080a0878a5 */ /* 0x001fe2000f8e000c */
[----:B------:R-:W-:Y:S01]  /*0820*/  MOV R11, UR15 ;  /* 0x0000000f000b7c02 */ /* 0x000fe20008000f00 */
[----:B------:R-:W-:Y:S01]  /*0830*/  IMAD.U32 R10, RZ, RZ, UR14 ;  /* 0x0000000eff0a7e24 */ /* 0x000fe2000f8e00ff */
[----:B------:R-:W-:-:S03]  /*0840*/  UIMAD.WIDE.U32 UR6, UR6, 0x8, UR12 ;  /* 0x00000008060678a5 */ /* 0x000fc6000f8e000c */
[----:B------:R-:W-:Y:S01]  /*0850*/  IMAD.U32 R8, RZ, RZ, UR8 ;  /* 0x00000008ff087e24 */ /* 0x000fe2000f8e00ff */
[----:B------:R-:W-:Y:S01]  /*0860*/  MOV R9, UR9 ;  /* 0x0000000900097c02 */ /* 0x000fe20008000f00 */
[----:B------:R-:W-:Y:S01]  /*0870*/  IMAD.WIDE.U32 R18, R3, 0x8, R10 ;  /* 0x0000000803127825 */ /* 0x000fe200078e000a */
[----:B------:R-:W-:-:S03]  /*0880*/  UIADD3 UR8, UPT, UPT, UR10, 0x2, URZ ;  /* 0x000000020a087890 */ /* 0x000fc6000fffe0ff */
[----:B------:R-:W-:Y:S01]  /*0890*/  VIADD R3, R3, UR16 ;  /* 0x0000001003037c36 */ /* 0x000fe20008000000 */
[----:B------:R-:W2:Y:S01]  /*08a0*/  LDG.E.64 R8, desc[UR18][R8.64] ;  /* 0x0000001208087981 */ /* 0x000ea2000c1e1b00 */
[----:B------:R-:W-:Y:S01]  /*08b0*/  MOV R4, UR6 ;  /* 0x0000000600047c02 */ /* 0x000fe20008000f00 */
[----:B------:R-:W-:Y:S02]  /*08c0*/  IMAD.U32 R5, RZ, RZ, UR7 ;  /* 0x00000007ff057e24 */ /* 0x000fe4000f8e00ff */
[----:B------:R-:W2:Y:S01]  /*08d0*/  LDG.E.64 R18, desc[UR18][R18.64] ;  /* 0x0000001212127981 */ /* 0x000ea2000c1e1b00 */
[C---:B------:R-:W-:Y:S01]  /*08e0*/  IMAD.WIDE.U32 R16, R3.reuse, 0x8, R10 ;  /* 0x0000000803107825 */ /* 0x040fe200078e000a */
[----:B------:R-:W-:Y:S01]  /*08f0*/  UIMAD.WIDE.U32 UR8, UR8, 0x8, UR12 ;  /* 0x00000008080878a5 */ /* 0x000fe2000f8e000c */
[----:B------:R-:W-:Y:S01]  /*0900*/  IADD3 R3, PT, PT, R3, UR16, RZ ;  /* 0x0000001003037c10 */ /* 0x000fe2000fffe0ff */
[----:B------:R-:W3:Y:S01]  /*0910*/  LDG.E.64 R4, desc[UR18][R4.64] ;  /* 0x0000001204047981 */ /* 0x000ee2000c1e1b00 */
[----:B------:R-:W-:-:S03]  /*0920*/  UIADD3 UR6, UPT, UPT, UR10, 0x3, URZ ;  /* 0x000000030a067890 */ /* 0x000fc6000fffe0ff */
[----:B------:R-:W3:Y:S01]  /*0930*/  LDG.E.64 R16, desc[UR18][R16.64] ;  /* 0x0000001210107981 */ /* 0x000ee2000c1e1b00 */
[C---:B------:R-:W-:Y:S01]  /*0940*/  IMAD.WIDE.U32 R14, R3.reuse, 0x8, R10 ;  /* 0x00000008030e7825 */ /* 0x040fe200078e000a */
[----:B------:R-:W-:Y:S01]  /*0950*/  MOV R25, UR9 ;  /* 0x0000000900197c02 */ /* 0x000fe20008000f00 */
[----:B------:R-:W-:Y:S02]  /*0960*/  UIMAD.WIDE.U32 UR6, UR6, 0x8, UR12 ;  /* 0x00000008060678a5 */ /* 0x000fe4000f8e000c */
[----:B------:R-:W-:Y:S02]  /*0970*/  IMAD.U32 R24, RZ, RZ, UR8 ;  /* 0x00000008ff187e24 */ /* 0x000fe4000f8e00ff */
[----:B------:R-:W-:Y:S01]  /*0980*/  VIADD R21, R3, UR16 ;  /* 0x0000001003157c36 */ /* 0x000fe20008000000 */
[----:B------:R-:W4:Y:S01]  /*0990*/  LDG.E.64 R14, desc[UR18][R14.64] ;  /* 0x000000120e0e7981 */ /* 0x000f22000c1e1b00 */
[----:B------:R-:W-:-:S03]  /*09a0*/  MOV R26, UR6 ;  /* 0x00000006001a7c02 */ /* 0x000fc60008000f00 */
[----:B------:R-:W4:Y:S01]  /*09b0*/  LDG.E.64 R2, desc[UR18][R24.64] ;  /* 0x0000001218027981 */ /* 0x000f22000c1e1b00 */
[----:B------:R-:W-:-:S04]  /*09c0*/  IMAD.WIDE.U32 R20, R21, 0x8, R10 ;  /* 0x0000000815147825 */ /* 0x000fc800078e000a */
[----:B------:R-:W-:Y:S02]  /*09d0*/  IMAD.U32 R27, RZ, RZ, UR7 ;  /* 0x00000007ff1b7e24 */ /* 0x000fe4000f8e00ff */
[----:B------:R-:W5:Y:S04]  /*09e0*/  LDG.E.64 R20, desc[UR18][R20.64] ;  /* 0x0000001214147981 */ /* 0x000f68000c1e1b00 */
[----:B------:R-:W5:Y:S01]  /*09f0*/  LDG.E.64 R10, desc[UR18][R26.64] ;  /* 0x000000121a0a7981 */ /* 0x000f62000c1e1b00 */
[----:B------:R-:W-:Y:S01]  /*0a00*/  UIADD3 UR4, UPT, UPT, UR4, 0x4, URZ ;  /* 0x0000000404047890 */ /* 0x000fe2000fffe0ff */
[----:B--2---:R-:W-:-:S08]  /*0a10*/  DFMA R8, R8, R18, R12 ;  /* 0x000000120808722b */ /* 0x004fd0000000000c */
[----:B---3--:R-:W-:-:S08]  /*0a20*/  DFMA R4, R4, R16, R8 ;  /* 0x000000100404722b */ /* 0x008fd00000000008 */
[----:B----4-:R-:W-:-:S08]  /*0a30*/  DFMA R2, R2, R14, R4 ;  /* 0x0000000e0202722b */ /* 0x010fd00000000004 */
[----:B-----5:R-:W-:-:S11]  /*0a40*/  DFMA R12, R10, R20, R2 ;  /* 0x000000140a0c722b */ /* 0x020fd60000000002 */
.L_x_16:
[----:B------:R-:W-:Y:S05]  /*0a50*/  BRA.U !UP1, `(.L_x_13) ;  /* 0x0000000109a47547 */ /* 0x000fea000b800000 */
[----:B------:R-:W-:Y:S01]  /*0a60*/  UISETP.NE.AND UP0, UPT, UR11, 0x1, UPT ;  /* 0x000000010b00788c */ /* 0x000fe2000bf05270 */
[----:B------:R-:W-:Y:S01]  /*0a70*/  MOV R7, UR4 ;  /* 0x0000000400077c02 */ /* 0x000fe20008000f00 */
[----:B------:R-:W-:-:S04]  /*0a80*/  ULOP3.LUT UR5, UR5, 0x1, URZ, 0xc0, !UPT ;  /* 0x0000000105057892 */ /* 0x000fc8000f8ec0ff */
[----:B------:R-:W-:Y:S01]  /*0a90*/  UISETP.NE.U32.AND UP1, UPT, UR5, 0x1, UPT ;  /* 0x000000010500788c */ /* 0x000fe2000bf25070 */
[----:B------:R-:W-:-:S04]  /*0aa0*/  PLOP3.LUT P0, PT, PT, PT, UP0, 0x80, 0x8 ;  /* 0x000000000008781c */ /* 0x000fc80003f0f008 */
[----:B------:R-:W0:Y:S01]  /*0ab0*/  @UP0 LDCU.128 UR8, c[0x0][0x380] ;  /* 0x00007000ff0807ac */ /* 0x000e220008000c00 */
[----:B------:R-:W-:Y:S01]  /*0ac0*/  PLOP3.LUT P1, PT, PT, PT, UP1, 0x80, 0x8 ;  /* 0x000000000008781c */ /* 0x000fe20003f2f018 */
[----:B------:R-:W-:-:S04]  /*0ad0*/  @UP0 UIADD3 UR5, UPT, UPT, UR4, UR17, URZ ;  /* 0x0000001104050290 */ /* 0x000fc8000fffe0ff */
[----:B------:R-:W1:Y:S03]  /*0ae0*/  @!UP1 LDCU.128 UR12, c[0x0][0x380] ;  /* 0x00007000ff0c97ac */ /* 0x000e660008000c00 */
[----:B------:R-:W-:Y:S01]  /*0af0*/  @P0 IMAD R7, R7, UR16, R22 ;  /* 0x0000001007070c24 */ /* 0x000fe2000f8e0216 */
[----:B------:R-:W-:Y:S02]  /*0b00*/  @UP0 UIADD3 UR4, UPT, UPT, UR4, 0x2, URZ ;  /* 0x0000000204040890 */ /* 0x000fe4000fffe0ff */
[----:B0-----:R-:W-:Y:S01]  /*0b10*/  @UP0 UIMAD.WIDE.U32 UR6, UR5, 0x8, UR8 ;  /* 0x00000008050608a5 */ /* 0x001fe2000f8e0008 */
[----:B------:R-:W-:Y:S01]  /*0b20*/  MOV R17, UR11 ;  /* 0x0000000b00117c02 */ /* 0x000fe20008000f00 */
[----:B------:R-:W-:Y:S01]  /*0b30*/  IMAD.U32 R16, RZ, RZ, UR10 ;  /* 0x0000000aff107e24 */ /* 0x000fe2000f8e00ff */
[----:B------:R-:W-:-:S03]  /*0b40*/  @UP0 UIADD3 UR5, UPT, UPT, UR5, 0x1, URZ ;  /* 0x0000000105050890 */ /* 0x000fc6000fffe0ff */
[C-C-:B------:R-:W-:Y:S01]  /*0b50*/  @P0 IMAD.WIDE.U32 R2, R7.reuse, 0x8, R16.reuse ;  /* 0x0000000807020825 */ /* 0x140fe200078e0010 */
[----:B------:R-:W-:Y:S01]  /*0b60*/  MOV R5, UR7 ;  /* 0x0000000700057c02 */ /* 0x000fe20008000f00 */
[----:B------:R-:W-:Y:S01]  /*0b70*/  @UP0 UIMAD.WIDE.U32 UR8, UR5, 0x8, UR8 ;  /* 0x00000008050808a5 */ /* 0x000fe2000f8e0008 */
[----:B------:R-:W-:Y:S01]  /*0b80*/  @P0 IADD3 R7, PT, PT, R7, UR16, RZ ;  /* 0x0000001007070c10 */ /* 0x000fe2000fffe0ff */
[----:B------:R-:W-:Y:S01]  /*0b90*/  IMAD.U32 R4, RZ, RZ, UR6 ;  /* 0x00000006ff047e24 */ /* 0x000fe2000f8e00ff */
[----:B------:R-:W-:Y:S01]  /*0ba0*/  @!UP1 UIADD3 UR5, UPT, UPT, UR4, UR17, URZ ;  /* 0x0000001104059290 */ /* 0x000fe2000fffe0ff */
[----:B------:R-:W2:Y:S01]  /*0bb0*/  @P0 LDG.E.64 R2, desc[UR18][R2.64] ;  /* 0x0000001202020981 */ /* 0x000ea2000c1e1b00 */
[----:B------:R-:W-:Y:S01]  /*0bc0*/  IMAD.U32 R9, RZ, RZ, UR4 ;  /* 0x00000004ff097e24 */ /* 0x000fe2000f8e00ff */
[----:B------:R-:W-:Y:S02]  /*0bd0*/  MOV R14, UR8 ;  /* 0x00000008000e7c02 */ /* 0x000fe40008000f00 */
[----:B------:R-:W2:Y:S01]  /*0be0*/  @P0 LDG.E.64 R4, desc[UR18][R4.64] ;  /* 0x0000001204040981 */ /* 0x000ea2000c1e1b00 */
[----:B------:R-:W-:Y:S01]  /*0bf0*/  @P0 IMAD.WIDE.U32 R16, R7, 0x8, R16 ;  /* 0x0000000807100825 */ /* 0x000fe200078e0010 */
[----:B------:R-:W-:Y:S01]  /*0c00*/  MOV R15, UR9 ;  /* 0x00000009000f7c02 */ /* 0x000fe20008000f00 */
[----:B-1----:R-:W-:Y:S01]  /*0c10*/  @!UP1 UIMAD.WIDE.U32 UR4, UR5, 0x8, UR12 ;  /* 0x00000008050498a5 */ /* 0x002fe2000f8e000c */
[----:B------:R-:W-:Y:S01]  /*0c20*/  MOV R11, UR15 ;  /* 0x0000000f000b7c02 */ /* 0x000fe20008000f00 */
[----:B------:R-:W-:-:S02]  /*0c30*/  IMAD.U32 R10, RZ, RZ, UR14 ;  /* 0x0000000eff0a7e24 */ /* 0x000fc4000f8e00ff */
[----:B------:R-:W-:Y:S01]  /*0c40*/  @!P1 IMAD R7, R9, UR16, R22 ;  /* 0x0000001009079c24 */ /* 0x000fe2000f8e0216 */
[----:B------:R-:W3:Y:S01]  /*0c50*/  @P0 LDG.E.64 R16, desc[UR18][R16.64] ;  /* 0x0000001210100981 */ /* 0x000ee2000c1e1b00 */
[----:B------:R-:W-:Y:S01]  /*0c60*/  MOV R8, UR4 ;  /* 0x0000000400087c02 */ /* 0x000fe20008000f00 */
[----:B------:R-:W-:Y:S02]  /*0c70*/  IMAD.U32 R9, RZ, RZ, UR5 ;  /* 0x00000005ff097e24 */ /* 0x000fe4000f8e00ff */
[----:B------:R-:W3:Y:S01]  /*0c80*/  @P0 LDG.E.64 R14, desc[UR18][R14.64] ;  /* 0x000000120e0e0981 */ /* 0x000ee2000c1e1b00 */
[----:B------:R-:W-:-:S03]  /*0c90*/  @!P1 IMAD.WIDE.U32 R10, R7, 0x8, R10 ;  /* 0x00000008070a9825 */ /* 0x000fc600078e000a */
[----:B------:R-:W4:Y:S04]  /*0ca0*/  @!P1 LDG.E.64 R8, desc[UR18][R8.64] ;  /* 0x0000001208089981 */ /* 0x000f28000c1e1b00 */
[----:B------:R-:W4:Y:S01]  /*0cb0*/  @!P1 LDG.E.64 R10, desc[UR18][R10.64] ;  /* 0x000000120a0a9981 */ /* 0x000f22000c1e1b00 */
[----:B--2---:R-:W-:-:S08]  /*0cc0*/  @P0 DFMA R2, R4, R2, R12 ;  /* 0x000000020402022b */ /* 0x004fd0000000000c */
[----:B---3--:R-:W-:-:S08]  /*0cd0*/  @P0 DFMA R12, R14, R16, R2 ;  /* 0x000000100e0c022b */ /* 0x008fd00000000002 */
[----:B----4-:R-:W-:-:S11]  /*0ce0*/  @!P1 DFMA R12, R8, R10, R12 ;  /* 0x0000000a080c922b */ /* 0x010fd6000000000c */
.L_x_13:
[----:B------:R-:W-:Y:S01]  /*0cf0*/  MOV R2, 0x652b82fe ;  /* 0x652b82fe00027802 */ /* 0x000fe20000000f00 */
[----:B------:R-:W-:Y:S01]  /*0d00*/  UMOV UR4, 0xfefa39ef ;  /* 0xfefa39ef00047882 */ /* 0x000fe20000000000 */
[----:B------:R-:W-:Y:S01]  /*0d10*/  MOV R3, 0x3ff71547 ;  /* 0x3ff7154700037802 */ /* 0x000fe20000000f00 */
[----:B------:R-:W-:Y:S01]  /*0d20*/  UMOV UR5, 0x3fe62e42 ;  /* 0x3fe62e4200057882 */ /* 0x000fe20000000000 */
[----:B------:R-:W-:Y:S01]  /*0d30*/  DADD R10, -RZ, -R12 ;  /* 0x00000000ff0a7229 */ /* 0x000fe2000000090c */
[----:B------:R-:W-:Y:S03]  /*0d40*/  BSSY.RECONVERGENT B0, `(.L_x_17) ;  /* 0x0000037000007945 */ /* 0x000fe60003800200 */
[----:B------:R-:W-:-:S06]  /*0d50*/  DFMA R2, R12, -R2, 6.75539944105574400000e+15 ;  /* 0x433800000c02742b */ /* 0x000fcc0000000802 */
[----:B------:R-:W-:Y:S02]  /*0d60*/  FSETP.GEU.AND P0, PT, |R11|, 4.1917929649353027344, PT ;  /* 0x4086232b0b00780b */ /* 0x000fe40003f0e200 */
[----:B------:R-:W-:-:S08]  /*0d70*/  DADD R4, R2, -6.75539944105574400000e+15 ;  /* 0xc338000002047429 */ /* 0x000fd00000000000 */
[----:B------:R-:W-:Y:S01]  /*0d80*/  DFMA R8, R4, -UR4, -R12 ;  /* 0x8000000404087c2b */ /* 0x000fe2000800080c */
[----:B------:R-:W-:Y:S01]  /*0d90*/  UMOV UR4, 0x3b39803f ;  /* 0x3b39803f00047882 */ /* 0x000fe20000000000 */
[----:B------:R-:W-:-:S06]  /*0da0*/  UMOV UR5, 0x3c7abc9e ;  /* 0x3c7abc9e00057882 */ /* 0x000fcc0000000000 */
[----:B------:R-:W-:Y:S01]  /*0db0*/  DFMA R4, R4, -UR4, R8 ;  /* 0x8000000404047c2b */ /* 0x000fe20008000008 */
[----:B------:R-:W-:Y:S01]  /*0dc0*/  UMOV UR4, 0x69ce2bdf ;  /* 0x69ce2bdf00047882 */ /* 0x000fe20000000000 */
[----:B------:R-:W-:Y:S01]  /*0dd0*/  IMAD.MOV.U32 R8, RZ, RZ, -0x35dec16 ;  /* 0xfca213eaff087424 */ /* 0x000fe200078e00ff */
[----:B------:R-:W-:Y:S01]  /*0de0*/  MOV R9, 0x3e928af3 ;  /* 0x3e928af300097802 */ /* 0x000fe20000000f00 */
[----:B------:R-:W-:-:S05]  /*0df0*/  UMOV UR5, 0x3e5ade15 ;  /* 0x3e5ade1500057882 */ /* 0x000fca0000000000 */
[----:B------:R-:W-:Y:S01]  /*0e00*/  DFMA R8, R4, UR4, R8 ;  /* 0x0000000404087c2b */ /* 0x000fe20008000008 */
[----:B------:R-:W-:Y:S01]  /*0e10*/  UMOV UR4, 0x62401315 ;  /* 0x6240131500047882 */ /* 0x000fe20000000000 */
[----:B------:R-:W-:-:S06]  /*0e20*/  UMOV UR5, 0x3ec71dee ;  /* 0x3ec71dee00057882 */ /* 0x000fcc0000000000 */
[----:B------:R-:W-:Y:S01]  /*0e30*/  DFMA R8, R4, R8, UR4 ;  /* 0x0000000404087e2b */ /* 0x000fe20008000008 */
        /* <DEDUP_REMOVED lines=20> */
[----:B------:R-:W-:-:S08]  /*0f80*/  DFMA R8, R4, R8, UR4 ;  /* 0x0000000404087e2b */ /* 0x000fd00008000008 */
[----:B------:R-:W-:-:S08]  /*0f90*/  DFMA R8, R4, R8, 1 ;  /* 0x3ff000000408742b */ /* 0x000fd00000000008 */
[----:B------:R-:W-:-:S10]  /*0fa0*/  DFMA R8, R4, R8, 1 ;  /* 0x3ff000000408742b */ /* 0x000fd40000000008 */
[----:B------:R-:W-:Y:S01]  /*0fb0*/  LEA R5, R2, R9, 0x14 ;  /* 0x0000000902057211 */ /* 0x000fe200078ea0ff */
[----:B------:R-:W-:Y:S01]  /*0fc0*/  IMAD.MOV.U32 R4, RZ, RZ, R8 ;  /* 0x000000ffff047224 */ /* 0x000fe200078e0008 */
[----:B------:R-:W-:Y:S06]  /*0fd0*/  @!P0 BRA `(.L_x_18) ;  /* 0x0000000000348947 */ /* 0x000fec0003800000 */
[----:B------:R-:W-:Y:S01]  /*0fe0*/  FSETP.GEU.AND P1, PT, |R11|, 4.2275390625, PT ;  /* 0x408748000b00780b */ /* 0x000fe20003f2e200 */
[C---:B------:R-:W-:Y:S02]  /*0ff0*/  DADD R4, -R12.reuse, +INF ;  /* 0x7ff000000c047429 */ /* 0x040fe40000000100 */
[----:B------:R-:W-:-:S08]  /*1000*/  DSETP.GT.AND P0, PT, R12, RZ, PT ;  /* 0x000000ff0c00722a */ /* 0x000fd00003f04000 */
[----:B------:R-:W-:Y:S02]  /*1010*/  FSEL R4, R4, RZ, !P0 ;  /* 0x000000ff04047208 */ /* 0x000fe40004000000 */
[----:B------:R-:W-:Y:S02]  /*1020*/  @!P1 LEA.HI R0, R2, R2, RZ, 0x1 ;  /* 0x0000000202009211 */ /* 0x000fe400078f08ff */
[----:B------:R-:W-:Y:S02]  /*1030*/  FSEL R5, R5, RZ, !P0 ;  /* 0x000000ff05057208 */ /* 0x000fe40004000000 */
[----:B------:R-:W-:-:S04]  /*1040*/  @!P1 SHF.R.S32.HI R3, RZ, 0x1, R0 ;  /* 0x00000001ff039819 */ /* 0x000fc80000011400 */
[----:B------:R-:W-:Y:S02]  /*1050*/  @!P1 IADD3 R2, PT, PT, R2, -R3, RZ ;  /* 0x8000000302029210 */ /* 0x000fe40007ffe0ff */
[----:B------:R-:W-:Y:S02]  /*1060*/  @!P1 LEA R3, R3, R9, 0x14 ;  /* 0x0000000903039211 */ /* 0x000fe400078ea0ff */
[----:B------:R-:W-:Y:S01]  /*1070*/  @!P1 LEA R9, R2, 0x3ff00000, 0x14 ;  /* 0x3ff0000002099811 */ /* 0x000fe200078ea0ff */
[----:B------:R-:W-:Y:S01]  /*1080*/  @!P1 IMAD.MOV.U32 R2, RZ, RZ, R8 ;  /* 0x000000ffff029224 */ /* 0x000fe200078e0008 */
[----:B------:R-:W-:-:S06]  /*1090*/  @!P1 MOV R8, RZ ;  /* 0x000000ff00089202 */ /* 0x000fcc0000000f00 */
[----:B------:R-:W-:-:S11]  /*10a0*/  @!P1 DMUL R4, R2, R8 ;  /* 0x0000000802049228 */ /* 0x000fd60000000000 */
.L_x_18:
[----:B------:R-:W-:Y:S05]  /*10b0*/  BSYNC.RECONVERGENT B0 ;  /* 0x0000000000007941 */ /* 0x000fea0003800200 */
.L_x_17:
[----:B------:R-:W-:Y:S01]  /*10c0*/  DADD R10, R4, 1 ;  /* 0x3ff00000040a7429 */ /* 0x000fe20000000000 */
[----:B------:R-:W-:Y:S05]  /*10d0*/  BSSY.RECONVERGENT B0, `(.L_x_19) ;  /* 0x000000e000007945 */ /* 0x000fea0003800200 */
[----:B------:R-:W0:Y:S04]  /*10e0*/  MUFU.RCP64H R3, R11 ;  /* 0x0000000b00037308 */ /* 0x000e280000001800 */
[----:B------:R-:W-:-:S04]  /*10f0*/  IADD3 R2, PT, PT, R11, 0x300402, RZ ;  /* 0x003004020b027810 */ /* 0x000fc80007ffe0ff */
[----:B------:R-:W-:Y:S02]  /*1100*/  FSETP.GEU.AND P0, PT, |R2|, 5.8789094863358348022e-39, PT ;  /* 0x004004020200780b */ /* 0x000fe40003f0e200 */
[----:B0-----:R-:W-:-:S08]  /*1110*/  DFMA R4, -R10, R2, 1 ;  /* 0x3ff000000a04742b */ /* 0x001fd00000000102 */
[----:B------:R-:W-:-:S08]  /*1120*/  DFMA R4, R4, R4, R4 ;  /* 0x000000040404722b */ /* 0x000fd00000000004 */
[----:B------:R-:W-:-:S08]  /*1130*/  DFMA R4, R2, R4, R2 ;  /* 0x000000040204722b */ /* 0x000fd00000000002 */
[----:B------:R-:W-:-:S08]  /*1140*/  DFMA R8, -R10, R4, 1 ;  /* 0x3ff000000a08742b */ /* 0x000fd00000000104 */
[----:B------:R-:W-:Y:S01]  /*1150*/  DFMA R4, R4, R8, R4 ;  /* 0x000000080404722b */ /* 0x000fe20000000004 */
[----:B------:R-:W-:Y:S10]  /*1160*/  @P0 BRA `(.L_x_20) ;  /* 0x0000000000100947 */ /* 0x000ff40003800000 */
[----:B------:R-:W-:-:S05]  /*1170*/  LOP3.LUT R0, R11, 0x7fffffff, RZ, 0xc0, !PT ;  /* 0x7fffffff0b007812 */ /* 0x000fca00078ec0ff */
[----:B------:R-:W-:Y:S01]  /*1180*/  VIADD R8, R0, 0xfff00000 ;  /* 0xfff0000000087836 */ /* 0x000fe20000000000 */
[----:B------:R-:W-:-:S07]  /*1190*/  MOV R0, 0x11b0 ;  /* 0x000011b000007802 */ /* 0x000fce0000000f00 */
[----:B------:R-:W-:Y:S05]  /*11a0*/  CALL.REL.NOINC `($__internal_0_$__cuda_sm20_dblrcp_rn_slowpath_v3) ;  /* 0x0000000000207944 */ /* 0x000fea0003c00000 */
.L_x_20:
[----:B------:R-:W-:Y:S05]  /*11b0*/  BSYNC.RECONVERGENT B0 ;  /* 0x0000000000007941 */ /* 0x000fea0003800200 */
.L_x_19:
[----:B------:R-:W0:Y:S01]  /*11c0*/  LDCU UR4, c[0x0][0x394] ;  /* 0x00007280ff0477ac */ /* 0x000e220008000800 */
[----:B------:R-:W1:Y:S01]  /*11d0*/  LDC.64 R2, c[0x0][0x380] ;  /* 0x0000e000ff027b82 */ /* 0x000e620000000a00 */
[----:B0-----:R-:W-:-:S04]  /*11e0*/  MOV R7, UR4 ;  /* 0x0000000400077c02 */ /* 0x001fc80008000f00 */
[----:B------:R-:W-:-:S05]  /*11f0*/  IADD3 R7, PT, PT, R6, UR20, R7 ;  /* 0x0000001406077c10 */ /* 0x000fca000fffe007 */
[----:B-1----:R-:W-:-:S05]  /*1200*/  IMAD.WIDE.U32 R2, R7, 0x8, R2 ;  /* 0x0000000807027825 */ /* 0x002fca00078e0002 */
[----:B------:R-:W-:Y:S01]  /*1210*/  STG.E.64 desc[UR18][R2.64], R4 ;  /* 0x0000000402007986 */ /* 0x000fe2000c101b12 */
[----:B------:R-:W-:Y:S05]  /*1220*/  EXIT ;  /* 0x000000000000794d */ /* 0x000fea0003800000 */
        .weak           $__internal_0_$__cuda_sm20_dblrcp_rn_slowpath_v3
        .type           $__internal_0_$__cuda_sm20_dblrcp_rn_slowpath_v3,@function
        .size           $__internal_0_$__cuda_sm20_dblrcp_rn_slowpath_v3,(.L_x_26 - $__internal_0_$__cuda_sm20_dblrcp_rn_slowpath_v3)
$__internal_0_$__cuda_sm20_dblrcp_rn_slowpath_v3:
[----:B------:R-:W-:Y:S01]  /*1230*/  MOV R2, R10 ;  /* 0x0000000a00027202 */ /* 0x000fe20000000f00 */
[----:B------:R-:W-:Y:S01]  /*1240*/  IMAD.MOV.U32 R3, RZ, RZ, R11 ;  /* 0x000000ffff037224 */ /* 0x000fe200078e000b */
[----:B------:R-:W-:Y:S05]  /*1250*/  BSSY.RECONVERGENT B1, `(.L_x_21) ;  /* 0x0000024000017945 */ /* 0x000fea0003800200 */
[----:B------:R-:W-:-:S14]  /*1260*/  DSETP.GTU.AND P0, PT, |R2|, +INF , PT ;  /* 0x7ff000000200742a */ /* 0x000fdc0003f0c200 */
[----:B------:R-:W-:Y:S05]  /*1270*/  @P0 BRA `(.L_x_22) ;  /* 0x00000000007c0947 */ /* 0x000fea0003800000 */
[----:B------:R-:W-:-:S04]  /*1280*/  LOP3.LUT R10, R11, 0x7fffffff, RZ, 0xc0, !PT ;  /* 0x7fffffff0b0a7812 */ /* 0x000fc800078ec0ff */
[----:B------:R-:W-:-:S04]  /*1290*/  IADD3 R4, PT, PT, R10, -0x1, RZ ;  /* 0xffffffff0a047810 */ /* 0x000fc80007ffe0ff */
[----:B------:R-:W-:-:S13]  /*12a0*/  ISETP.GE.U32.AND P0, PT, R4, 0x7fefffff, PT ;  /* 0x7fefffff0400780c */ /* 0x000fda0003f06070 */
[----:B------:R-:W-:Y:S02]  /*12b0*/  @P0 LOP3.LUT R5, R3, 0x7ff00000, RZ, 0x3c, !PT ;  /* 0x7ff0000003050812 */ /* 0x000fe400078e3cff */
[----:B------:R-:W-:Y:S01]  /*12c0*/  @P0 MOV R4, RZ ;  /* 0x000000ff00040202 */ /* 0x000fe20000000f00 */
[----:B------:R-:W-:Y:S06]  /*12d0*/  @P0 BRA `(.L_x_23) ;  /* 0x00000000006c0947 */ /* 0x000fec0003800000 */
[----:B------:R-:W-:-:S13]  /*12e0*/  ISETP.GE.U32.AND P0, PT, R10, 0x1000001, PT ;  /* 0x010000010a00780c */ /* 0x000fda0003f06070 */
[----:B------:R-:W-:Y:S05]  /*12f0*/  @!P0 BRA `(.L_x_24) ;  /* 0x0000000000348947 */ /* 0x000fea0003800000 */
[----:B------:R-:W-:Y:S01]  /*1300*/  VIADD R5, R3, 0xc0200000 ;  /* 0xc020000003057836 */ /* 0x000fe20000000000 */
[----:B------:R-:W-:-:S03]  /*1310*/  MOV R4, R2 ;  /* 0x0000000200047202 */ /* 0x000fc60000000f00 */
[----:B------:R-:W0:Y:S03]  /*1320*/  MUFU.RCP64H R9, R5 ;  /* 0x0000000500097308 */ /* 0x000e260000001800 */
[----:B0-----:R-:W-:-:S08]  /*1330*/  DFMA R10, -R4, R8, 1 ;  /* 0x3ff00000040a742b */ /* 0x001fd00000000108 */
[----:B------:R-:W-:-:S08]  /*1340*/  DFMA R10, R10, R10, R10 ;  /* 0x0000000a0a0a722b */ /* 0x000fd0000000000a */
[----:B------:R-:W-:-:S08]  /*1350*/  DFMA R10, R8, R10, R8 ;  /* 0x0000000a080a722b */ /* 0x000fd00000000008 */
[----:B------:R-:W-:-:S08]  /*1360*/  DFMA R8, -R4, R10, 1 ;  /* 0x3ff000000408742b */ /* 0x000fd0000000010a */
[----:B------:R-:W-:-:S08]  /*1370*/  DFMA R8, R10, R8, R10 ;  /* 0x000000080a08722b */ /* 0x000fd0000000000a */
[----:B------:R-:W-:-:S08]  /*1380*/  DMUL R8, R8, 2.2250738585072013831e-308 ;  /* 0x0010000008087828 */ /* 0x000fd00000000000 */
[----:B------:R-:W-:-:S08]  /*1390*/  DFMA R2, -R2, R8, 1 ;  /* 0x3ff000000202742b */ /* 0x000fd00000000108 */
[----:B------:R-:W-:-:S08]  /*13a0*/  DFMA R2, R2, R2, R2 ;  /* 0x000000020202722b */ /* 0x000fd00000000002 */
[----:B------:R-:W-:Y:S01]  /*13b0*/  DFMA R4, R8, R2, R8 ;  /* 0x000000020804722b */ /* 0x000fe20000000008 */
[----:B------:R-:W-:Y:S10]  /*13c0*/  BRA `(.L_x_23) ;  /* 0x0000000000307947 */ /* 0x000ff40003800000 */
.L_x_24:
[----:B------:R-:W-:Y:S01]  /*13d0*/  DMUL R2, R2, 8.11296384146066816958e+31 ;  /* 0x4690000002027828 */ /* 0x000fe20000000000 */
[----:B------:R-:W-:-:S05]  /*13e0*/  MOV R4, R8 ;  /* 0x0000000800047202 */ /* 0x000fca0000000f00 */
[----:B------:R-:W0:Y:S02]  /*13f0*/  MUFU.RCP64H R5, R3 ;  /* 0x0000000300057308 */ /* 0x000e240000001800 */
[----:B0-----:R-:W-:-:S08]  /*1400*/  DFMA R8, -R2, R4, 1 ;  /* 0x3ff000000208742b */ /* 0x001fd00000000104 */
[----:B------:R-:W-:-:S08]  /*1410*/  DFMA R8, R8, R8, R8 ;  /* 0x000000080808722b */ /* 0x000fd00000000008 */
[----:B------:R-:W-:-:S08]  /*1420*/  DFMA R8, R4, R8, R4 ;  /* 0x000000080408722b */ /* 0x000fd00000000004 */
[----:B------:R-:W-:-:S08]  /*1430*/  DFMA R4, -R2, R8, 1 ;  /* 0x3ff000000204742b */ /* 0x000fd00000000108 */
[----:B------:R-:W-:-:S08]  /*1440*/  DFMA R4, R8, R4, R8 ;  /* 0x000000040804722b */ /* 0x000fd00000000008 */
[----:B------:R-:W-:Y:S01]  /*1450*/  DMUL R4, R4, 8.11296384146066816958e+31 ;  /* 0x4690000004047828 */ /* 0x000fe20000000000 */
[----:B------:R-:W-:Y:S10]  /*1460*/  BRA `(.L_x_23) ;  /* 0x0000000000087947 */ /* 0x000ff40003800000 */
.L_x_22:
[----:B------:R-:W-:Y:S01]  /*1470*/  LOP3.LUT R5, R3, 0x80000, RZ, 0xfc, !PT ;  /* 0x0008000003057812 */ /* 0x000fe200078efcff */
[----:B------:R-:W-:-:S07]  /*1480*/  IMAD.MOV.U32 R4, RZ, RZ, R2 ;  /* 0x000000ffff047224 */ /* 0x000fce00078e0002 */
.L_x_23:
[----:B------:R-:W-:Y:S05]  /*1490*/  BSYNC.RECONVERGENT B1 ;  /* 0x0000000000017941 */ /* 0x000fea0003800200 */
.L_x_21:
[----:B------:R-:W-:Y:S01]  /*14a0*/  HFMA2 R3, -RZ, RZ, 0, 0 ;  /* 0x00000000ff037431 */ /* 0x000fe200000001ff */
[----:B------:R-:W-:-:S04]  /*14b0*/  MOV R2, R0 ;  /* 0x0000000000027202 */ /* 0x000fc80000000f00 */
[----:B------:R-:W-:Y:S05]  /*14c0*/  RET.REL.NODEC R2 `(_Z13forwardKernelPdS_jjjjj) ;  /* 0xffffffe802cc7950 */ /* 0x000fea0003c3ffff */
.L_x_25:
        /* <DEDUP_REMOVED lines=11> */
.L_x_26:


//--------------------- .nv.shared.reserved.0     --------------------------
	.section	.nv.shared.reserved.0,"aw",@nobits
	.weak		__nv_reservedSMEM_offset_0_alias
	.size		__nv_reservedSMEM_offset_0_alias, 0, 64
	.other		__nv_reservedSMEM_offset_0_alias,@"STO_CUDA_RESERVED_SHARED STV_DEFAULT"
__nv_reservedSMEM_offset_0_alias:
	.zero		0
	.zero		64


//--------------------- .nv.constant0._Z18updateInputWeightsPdS_S_S_jjjjj --------------------------
	.section	.nv.constant0._Z18updateInputWeightsPdS_S_S_jjjjj,"a",@progbits
	.sectionflags	@""
	.align	4
.nv.constant0._Z18updateInputWeightsPdS_S_S_jjjjj:
	.zero		948


//--------------------- .nv.constant0._Z21calculateHiddensDeltaPdS_S_jjjjj --------------------------
	.section	.nv.constant0._Z21calculateHiddensDeltaPdS_S_jjjjj,"a",@progbits
	.sectionflags	@""
	.align	4
.nv.constant0._Z21calculateHiddensDeltaPdS_S_jjjjj:
	.zero		940


//--------------------- .nv.constant0._Z20calculateOutputDeltaPdS_S_j --------------------------
	.section	.nv.constant0._Z20calculateOutputDeltaPdS_S_j,"a",@progbits
	.sectionflags	@""
	.align	4
.nv.constant0._Z20calculateOutputDeltaPdS_S_j:
	.zero		924


//--------------------- .nv.constant0._Z13forwardKernelPdS_jjjjj --------------------------
	.section	.nv.constant0._Z13forwardKernelPdS_jjjjj,"a",@progbits
	.sectionflags	@""
	.align	4
.nv.constant0._Z13forwardKernelPdS_jjjjj:
	.zero		932


//--------------------- SYMBOLS --------------------------

	.type		.nv.reservedSmem.offset0,@object
	.size		.nv.reservedSmem.offset0,0x4
